//
// Generated by NVIDIA NVVM Compiler
//
// Compiler Build ID: CL-36424714
// Cuda compilation tools, release 13.0, V13.0.88
// Based on NVVM 20.0.0
//

.version 9.0
.target sm_100
.address_size 64

	// .globl	batchGradientsKernel

.visible .entry batchGradientsKernel(
	.param .u32 batchGradientsKernel_param_0,
	.param .u64 .ptr .align 1 batchGradientsKernel_param_1,
	.param .u64 .ptr .align 1 batchGradientsKernel_param_2,
	.param .u64 .ptr .align 1 batchGradientsKernel_param_3,
	.param .u32 batchGradientsKernel_param_4,
	.param .u64 .ptr .align 1 batchGradientsKernel_param_5,
	.param .u32 batchGradientsKernel_param_6,
	.param .u64 .ptr .align 1 batchGradientsKernel_param_7,
	.param .u32 batchGradientsKernel_param_8
)
{
	.reg .pred 	%p<55>;
	.reg .b32 	%r<166>;
	.reg .b64 	%rd<113>;
	.reg .b64 	%fd<121>;

	ld.param.u32 	%r71, [batchGradientsKernel_param_0];
	ld.param.u64 	%rd6, [batchGradientsKernel_param_1];
	ld.param.u64 	%rd7, [batchGradientsKernel_param_2];
	ld.param.u64 	%rd3, [batchGradientsKernel_param_3];
	ld.param.u32 	%r68, [batchGradientsKernel_param_4];
	ld.param.u64 	%rd4, [batchGradientsKernel_param_5];
	ld.param.u32 	%r69, [batchGradientsKernel_param_6];
	ld.param.u64 	%rd5, [batchGradientsKernel_param_7];
	ld.param.u32 	%r70, [batchGradientsKernel_param_8];
	cvta.to.global.u64 	%rd1, %rd6;
	cvta.to.global.u64 	%rd2, %rd7;
	mov.u32 	%r72, %ctaid.x;
	mov.u32 	%r73, %ntid.x;
	mov.u32 	%r74, %tid.x;
	mad.lo.s32 	%r1, %r72, %r73, %r74;
	setp.ge.s32 	%p1, %r1, %r71;
	@%p1 bra 	$L__BB0_105;
	ld.global.u32 	%r2, [%rd2+24];
	div.s32 	%r3, %r1, %r2;
	ld.global.u32 	%r75, [%rd2+20];
	rem.s32 	%r76, %r1, %r75;
	ld.global.u32 	%r77, [%rd2+16];
	div.s32 	%r148, %r76, %r77;
	rem.s32 	%r78, %r1, %r77;
	ld.global.u32 	%r149, [%rd2];
	div.s32 	%r6, %r78, %r149;
	rem.s32 	%r7, %r1, %r149;
	mul.lo.s32 	%r79, %r3, %r2;
	sub.s32 	%r80, %r1, %r79;
	div.s32 	%r8, %r80, %r149;
	ld.global.u32 	%r9, [%rd2+28];
	mad.lo.s32 	%r10, %r9, %r8, %r7;
	setp.ge.s32 	%p2, %r1, %r2;
	@%p2 bra 	$L__BB0_36;
	setp.eq.s32 	%p38, %r3, 2;
	@%p38 bra 	$L__BB0_6;
	setp.eq.s32 	%p39, %r3, 1;
	mov.u32 	%r148, %r7;
	@%p39 bra 	$L__BB0_7;
	setp.ne.s32 	%p40, %r3, 0;
	@%p40 bra 	$L__BB0_14;
	ld.global.u32 	%r149, [%rd2+4];
	mov.u32 	%r148, %r6;
	bra.uni 	$L__BB0_7;
$L__BB0_6:
	ld.global.u32 	%r149, [%rd2+8];
$L__BB0_7:
	setp.eq.s32 	%p41, %r149, 1;
	mov.f64 	%fd114, 0d0000000000000000;
	@%p41 bra 	$L__BB0_35;
	setp.ne.s32 	%p42, %r148, 0;
	@%p42 bra 	$L__BB0_15;
	setp.eq.s32 	%p53, %r3, 2;
	@%p53 bra 	$L__BB0_13;
	setp.eq.s32 	%p54, %r3, 1;
	@%p54 bra 	$L__BB0_12;
	add.s32 	%r150, %r9, %r10;
	bra.uni 	$L__BB0_14;
$L__BB0_12:
	add.s32 	%r150, %r10, 1;
	bra.uni 	$L__BB0_14;
$L__BB0_13:
	ld.global.u32 	%r140, [%rd2+4];
	mad.lo.s32 	%r150, %r9, %r140, %r10;
$L__BB0_14:
	mul.wide.s32 	%rd106, %r150, 8;
	add.s64 	%rd107, %rd1, %rd106;
	ld.global.f64 	%fd110, [%rd107];
	mul.wide.s32 	%rd108, %r10, 8;
	add.s64 	%rd109, %rd1, %rd108;
	ld.global.f64 	%fd111, [%rd109];
	sub.f64 	%fd114, %fd110, %fd111;
	bra.uni 	$L__BB0_35;
$L__BB0_15:
	add.s32 	%r123, %r149, -1;
	setp.ne.s32 	%p43, %r148, %r123;
	@%p43 bra 	$L__BB0_22;
	mul.wide.s32 	%rd102, %r10, 8;
	add.s64 	%rd103, %rd1, %rd102;
	ld.global.f64 	%fd2, [%rd103];
	setp.eq.s32 	%p51, %r3, 2;
	@%p51 bra 	$L__BB0_20;
	setp.eq.s32 	%p52, %r3, 1;
	@%p52 bra 	$L__BB0_19;
	sub.s32 	%r151, %r10, %r9;
	bra.uni 	$L__BB0_21;
$L__BB0_19:
	add.s32 	%r151, %r10, -1;
	bra.uni 	$L__BB0_21;
$L__BB0_20:
	ld.global.u32 	%r138, [%rd2+4];
	mul.lo.s32 	%r139, %r9, %r138;
	sub.s32 	%r151, %r10, %r139;
$L__BB0_21:
	mul.wide.s32 	%rd104, %r151, 8;
	add.s64 	%rd105, %rd1, %rd104;
	ld.global.f64 	%fd109, [%rd105];
	sub.f64 	%fd114, %fd2, %fd109;
	bra.uni 	$L__BB0_35;
$L__BB0_22:
	setp.ne.s32 	%p44, %r148, 1;
	add.s32 	%r124, %r149, -2;
	setp.ne.s32 	%p45, %r148, %r124;
	and.pred  	%p46, %p44, %p45;
	@%p46 bra 	$L__BB0_29;
	setp.eq.s32 	%p49, %r3, 2;
	@%p49 bra 	$L__BB0_27;
	setp.eq.s32 	%p50, %r3, 1;
	@%p50 bra 	$L__BB0_26;
	add.s32 	%r137, %r9, %r10;
	mul.wide.s32 	%rd98, %r137, 8;
	add.s64 	%rd99, %rd1, %rd98;
	ld.global.f64 	%fd112, [%rd99];
	sub.s32 	%r152, %r10, %r9;
	bra.uni 	$L__BB0_28;
$L__BB0_26:
	mul.wide.s32 	%rd96, %r10, 8;
	add.s64 	%rd97, %rd1, %rd96;
	ld.global.f64 	%fd112, [%rd97+8];
	add.s32 	%r152, %r10, -1;
	bra.uni 	$L__BB0_28;
$L__BB0_27:
	ld.global.u32 	%r134, [%rd2+4];
	mul.lo.s32 	%r135, %r9, %r134;
	add.s32 	%r136, %r135, %r10;
	mul.wide.s32 	%rd94, %r136, 8;
	add.s64 	%rd95, %rd1, %rd94;
	ld.global.f64 	%fd112, [%rd95];
	sub.s32 	%r152, %r10, %r135;
$L__BB0_28:
	mul.wide.s32 	%rd100, %r152, 8;
	add.s64 	%rd101, %rd1, %rd100;
	ld.global.f64 	%fd107, [%rd101];
	sub.f64 	%fd108, %fd112, %fd107;
	mul.f64 	%fd114, %fd108, 0d3FE0000000000000;
	bra.uni 	$L__BB0_35;
$L__BB0_29:
	setp.eq.s32 	%p47, %r3, 2;
	@%p47 bra 	$L__BB0_33;
	setp.eq.s32 	%p48, %r3, 1;
	@%p48 bra 	$L__BB0_32;
	shl.b32 	%r153, %r9, 1;
	sub.s32 	%r131, %r10, %r153;
	mul.wide.s32 	%rd86, %r131, 8;
	add.s64 	%rd87, %rd1, %rd86;
	ld.global.f64 	%fd100, [%rd87];
	mul.wide.s32 	%rd88, %r9, 8;
	add.s64 	%rd89, %rd87, %rd88;
	ld.global.f64 	%fd101, [%rd89];
	mul.f64 	%fd102, %fd101, 0d4020000000000000;
	sub.f64 	%fd103, %fd100, %fd102;
	add.s32 	%r132, %r9, %r10;
	mul.wide.s32 	%rd90, %r132, 8;
	add.s64 	%rd91, %rd1, %rd90;
	ld.global.f64 	%fd104, [%rd91];
	fma.rn.f64 	%fd113, %fd104, 0d4020000000000000, %fd103;
	bra.uni 	$L__BB0_34;
$L__BB0_32:
	mul.wide.s32 	%rd84, %r10, 8;
	add.s64 	%rd85, %rd1, %rd84;
	ld.global.f64 	%fd95, [%rd85+-16];
	ld.global.f64 	%fd96, [%rd85+-8];
	mul.f64 	%fd97, %fd96, 0d4020000000000000;
	sub.f64 	%fd98, %fd95, %fd97;
	ld.global.f64 	%fd99, [%rd85+8];
	fma.rn.f64 	%fd113, %fd99, 0d4020000000000000, %fd98;
	mov.b32 	%r153, 2;
	bra.uni 	$L__BB0_34;
$L__BB0_33:
	ld.global.u32 	%r125, [%rd2+4];
	mul.lo.s32 	%r126, %r9, %r125;
	shl.b32 	%r153, %r126, 1;
	sub.s32 	%r127, %r10, %r153;
	mul.wide.s32 	%rd78, %r127, 8;
	add.s64 	%rd79, %rd1, %rd78;
	ld.global.f64 	%fd90, [%rd79];
	sub.s32 	%r128, %r10, %r126;
	mul.wide.s32 	%rd80, %r128, 8;
	add.s64 	%rd81, %rd1, %rd80;
	ld.global.f64 	%fd91, [%rd81];
	mul.f64 	%fd92, %fd91, 0d4020000000000000;
	sub.f64 	%fd93, %fd90, %fd92;
	add.s32 	%r129, %r126, %r10;
	mul.wide.s32 	%rd82, %r129, 8;
	add.s64 	%rd83, %rd1, %rd82;
	ld.global.f64 	%fd94, [%rd83];
	fma.rn.f64 	%fd113, %fd94, 0d4020000000000000, %fd93;
$L__BB0_34:
	add.s32 	%r133, %r153, %r10;
	mul.wide.s32 	%rd92, %r133, 8;
	add.s64 	%rd93, %rd1, %rd92;
	ld.global.f64 	%fd105, [%rd93];
	sub.f64 	%fd106, %fd113, %fd105;
	div.rn.f64 	%fd114, %fd106, 0d4028000000000000;
$L__BB0_35:
	mad.lo.s32 	%r141, %r8, %r68, %r7;
	cvta.to.global.u64 	%rd110, %rd3;
	mul.wide.s32 	%rd111, %r141, 8;
	add.s64 	%rd112, %rd110, %rd111;
	st.global.f64 	[%rd112], %fd114;
	bra.uni 	$L__BB0_105;
$L__BB0_36:
	shl.b32 	%r81, %r2, 1;
	setp.ge.s32 	%p3, %r1, %r81;
	@%p3 bra 	$L__BB0_71;
	setp.eq.s32 	%p21, %r3, 2;
	@%p21 bra 	$L__BB0_41;
	setp.eq.s32 	%p22, %r3, 1;
	mov.u32 	%r148, %r7;
	@%p22 bra 	$L__BB0_42;
	setp.ne.s32 	%p23, %r3, 0;
	@%p23 bra 	$L__BB0_49;
	ld.global.u32 	%r149, [%rd2+4];
	mov.u32 	%r148, %r6;
	bra.uni 	$L__BB0_42;
$L__BB0_41:
	ld.global.u32 	%r149, [%rd2+8];
$L__BB0_42:
	setp.eq.s32 	%p24, %r149, 1;
	mov.f64 	%fd117, 0d0000000000000000;
	@%p24 bra 	$L__BB0_70;
	setp.ne.s32 	%p25, %r148, 0;
	@%p25 bra 	$L__BB0_50;
	setp.eq.s32 	%p36, %r3, 2;
	@%p36 bra 	$L__BB0_48;
	setp.eq.s32 	%p37, %r3, 1;
	@%p37 bra 	$L__BB0_47;
	add.s32 	%r156, %r9, %r10;
	bra.uni 	$L__BB0_49;
$L__BB0_47:
	add.s32 	%r156, %r10, 1;
	bra.uni 	$L__BB0_49;
$L__BB0_48:
	ld.global.u32 	%r120, [%rd2+4];
	mad.lo.s32 	%r156, %r9, %r120, %r10;
$L__BB0_49:
	mul.wide.s32 	%rd71, %r156, 8;
	add.s64 	%rd72, %rd1, %rd71;
	ld.global.f64 	%fd87, [%rd72];
	mul.wide.s32 	%rd73, %r10, 8;
	add.s64 	%rd74, %rd1, %rd73;
	ld.global.f64 	%fd88, [%rd74];
	sub.f64 	%fd117, %fd87, %fd88;
	bra.uni 	$L__BB0_70;
$L__BB0_50:
	add.s32 	%r103, %r149, -1;
	setp.ne.s32 	%p26, %r148, %r103;
	@%p26 bra 	$L__BB0_57;
	mul.wide.s32 	%rd67, %r10, 8;
	add.s64 	%rd68, %rd1, %rd67;
	ld.global.f64 	%fd16, [%rd68];
	setp.eq.s32 	%p34, %r3, 2;
	@%p34 bra 	$L__BB0_55;
	setp.eq.s32 	%p35, %r3, 1;
	@%p35 bra 	$L__BB0_54;
	sub.s32 	%r157, %r10, %r9;
	bra.uni 	$L__BB0_56;
$L__BB0_54:
	add.s32 	%r157, %r10, -1;
	bra.uni 	$L__BB0_56;
$L__BB0_55:
	ld.global.u32 	%r118, [%rd2+4];
	mul.lo.s32 	%r119, %r9, %r118;
	sub.s32 	%r157, %r10, %r119;
$L__BB0_56:
	mul.wide.s32 	%rd69, %r157, 8;
	add.s64 	%rd70, %rd1, %rd69;
	ld.global.f64 	%fd86, [%rd70];
	sub.f64 	%fd117, %fd16, %fd86;
	bra.uni 	$L__BB0_70;
$L__BB0_57:
	setp.ne.s32 	%p27, %r148, 1;
	add.s32 	%r104, %r149, -2;
	setp.ne.s32 	%p28, %r148, %r104;
	and.pred  	%p29, %p27, %p28;
	@%p29 bra 	$L__BB0_64;
	setp.eq.s32 	%p32, %r3, 2;
	@%p32 bra 	$L__BB0_62;
	setp.eq.s32 	%p33, %r3, 1;
	@%p33 bra 	$L__BB0_61;
	add.s32 	%r117, %r9, %r10;
	mul.wide.s32 	%rd63, %r117, 8;
	add.s64 	%rd64, %rd1, %rd63;
	ld.global.f64 	%fd115, [%rd64];
	sub.s32 	%r158, %r10, %r9;
	bra.uni 	$L__BB0_63;
$L__BB0_61:
	mul.wide.s32 	%rd61, %r10, 8;
	add.s64 	%rd62, %rd1, %rd61;
	ld.global.f64 	%fd115, [%rd62+8];
	add.s32 	%r158, %r10, -1;
	bra.uni 	$L__BB0_63;
$L__BB0_62:
	ld.global.u32 	%r114, [%rd2+4];
	mul.lo.s32 	%r115, %r9, %r114;
	add.s32 	%r116, %r115, %r10;
	mul.wide.s32 	%rd59, %r116, 8;
	add.s64 	%rd60, %rd1, %rd59;
	ld.global.f64 	%fd115, [%rd60];
	sub.s32 	%r158, %r10, %r115;
$L__BB0_63:
	mul.wide.s32 	%rd65, %r158, 8;
	add.s64 	%rd66, %rd1, %rd65;
	ld.global.f64 	%fd84, [%rd66];
	sub.f64 	%fd85, %fd115, %fd84;
	mul.f64 	%fd117, %fd85, 0d3FE0000000000000;
	bra.uni 	$L__BB0_70;
$L__BB0_64:
	setp.eq.s32 	%p30, %r3, 2;
	@%p30 bra 	$L__BB0_68;
	setp.eq.s32 	%p31, %r3, 1;
	@%p31 bra 	$L__BB0_67;
	shl.b32 	%r159, %r9, 1;
	sub.s32 	%r111, %r10, %r159;
	mul.wide.s32 	%rd51, %r111, 8;
	add.s64 	%rd52, %rd1, %rd51;
	ld.global.f64 	%fd77, [%rd52];
	mul.wide.s32 	%rd53, %r9, 8;
	add.s64 	%rd54, %rd52, %rd53;
	ld.global.f64 	%fd78, [%rd54];
	mul.f64 	%fd79, %fd78, 0d4020000000000000;
	sub.f64 	%fd80, %fd77, %fd79;
	add.s32 	%r112, %r9, %r10;
	mul.wide.s32 	%rd55, %r112, 8;
	add.s64 	%rd56, %rd1, %rd55;
	ld.global.f64 	%fd81, [%rd56];
	fma.rn.f64 	%fd116, %fd81, 0d4020000000000000, %fd80;
	bra.uni 	$L__BB0_69;
$L__BB0_67:
	mul.wide.s32 	%rd49, %r10, 8;
	add.s64 	%rd50, %rd1, %rd49;
	ld.global.f64 	%fd72, [%rd50+-16];
	ld.global.f64 	%fd73, [%rd50+-8];
	mul.f64 	%fd74, %fd73, 0d4020000000000000;
	sub.f64 	%fd75, %fd72, %fd74;
	ld.global.f64 	%fd76, [%rd50+8];
	fma.rn.f64 	%fd116, %fd76, 0d4020000000000000, %fd75;
	mov.b32 	%r159, 2;
	bra.uni 	$L__BB0_69;
$L__BB0_68:
	ld.global.u32 	%r105, [%rd2+4];
	mul.lo.s32 	%r106, %r9, %r105;
	shl.b32 	%r159, %r106, 1;
	sub.s32 	%r107, %r10, %r159;
	mul.wide.s32 	%rd43, %r107, 8;
	add.s64 	%rd44, %rd1, %rd43;
	ld.global.f64 	%fd67, [%rd44];
	sub.s32 	%r108, %r10, %r106;
	mul.wide.s32 	%rd45, %r108, 8;
	add.s64 	%rd46, %rd1, %rd45;
	ld.global.f64 	%fd68, [%rd46];
	mul.f64 	%fd69, %fd68, 0d4020000000000000;
	sub.f64 	%fd70, %fd67, %fd69;
	add.s32 	%r109, %r106, %r10;
	mul.wide.s32 	%rd47, %r109, 8;
	add.s64 	%rd48, %rd1, %rd47;
	ld.global.f64 	%fd71, [%rd48];
	fma.rn.f64 	%fd116, %fd71, 0d4020000000000000, %fd70;
$L__BB0_69:
	add.s32 	%r113, %r159, %r10;
	mul.wide.s32 	%rd57, %r113, 8;
	add.s64 	%rd58, %rd1, %rd57;
	ld.global.f64 	%fd82, [%rd58];
	sub.f64 	%fd83, %fd116, %fd82;
	div.rn.f64 	%fd117, %fd83, 0d4028000000000000;
$L__BB0_70:
	mad.lo.s32 	%r121, %r8, %r69, %r7;
	cvta.to.global.u64 	%rd75, %rd4;
	mul.wide.s32 	%rd76, %r121, 8;
	add.s64 	%rd77, %rd75, %rd76;
	st.global.f64 	[%rd77], %fd117;
	bra.uni 	$L__BB0_105;
$L__BB0_71:
	setp.eq.s32 	%p4, %r3, 2;
	@%p4 bra 	$L__BB0_75;
	setp.eq.s32 	%p5, %r3, 1;
	mov.u32 	%r148, %r7;
	@%p5 bra 	$L__BB0_76;
	setp.ne.s32 	%p6, %r3, 0;
	@%p6 bra 	$L__BB0_83;
	ld.global.u32 	%r149, [%rd2+4];
	mov.u32 	%r148, %r6;
	bra.uni 	$L__BB0_76;
$L__BB0_75:
	ld.global.u32 	%r149, [%rd2+8];
$L__BB0_76:
	setp.eq.s32 	%p7, %r149, 1;
	mov.f64 	%fd120, 0d0000000000000000;
	@%p7 bra 	$L__BB0_104;
	setp.ne.s32 	%p8, %r148, 0;
	@%p8 bra 	$L__BB0_84;
	setp.eq.s32 	%p19, %r3, 2;
	@%p19 bra 	$L__BB0_82;
	setp.eq.s32 	%p20, %r3, 1;
	@%p20 bra 	$L__BB0_81;
	add.s32 	%r162, %r9, %r10;
	bra.uni 	$L__BB0_83;
$L__BB0_81:
	add.s32 	%r162, %r10, 1;
	bra.uni 	$L__BB0_83;
$L__BB0_82:
	ld.global.u32 	%r100, [%rd2+4];
	mad.lo.s32 	%r162, %r9, %r100, %r10;
$L__BB0_83:
	mul.wide.s32 	%rd36, %r162, 8;
	add.s64 	%rd37, %rd1, %rd36;
	ld.global.f64 	%fd64, [%rd37];
	mul.wide.s32 	%rd38, %r10, 8;
	add.s64 	%rd39, %rd1, %rd38;
	ld.global.f64 	%fd65, [%rd39];
	sub.f64 	%fd120, %fd64, %fd65;
	bra.uni 	$L__BB0_104;
$L__BB0_84:
	add.s32 	%r83, %r149, -1;
	setp.ne.s32 	%p9, %r148, %r83;
	@%p9 bra 	$L__BB0_91;
	mul.wide.s32 	%rd32, %r10, 8;
	add.s64 	%rd33, %rd1, %rd32;
	ld.global.f64 	%fd30, [%rd33];
	setp.eq.s32 	%p17, %r3, 2;
	@%p17 bra 	$L__BB0_89;
	setp.eq.s32 	%p18, %r3, 1;
	@%p18 bra 	$L__BB0_88;
	sub.s32 	%r163, %r10, %r9;
	bra.uni 	$L__BB0_90;
$L__BB0_88:
	add.s32 	%r163, %r10, -1;
	bra.uni 	$L__BB0_90;
$L__BB0_89:
	ld.global.u32 	%r98, [%rd2+4];
	mul.lo.s32 	%r99, %r9, %r98;
	sub.s32 	%r163, %r10, %r99;
$L__BB0_90:
	mul.wide.s32 	%rd34, %r163, 8;
	add.s64 	%rd35, %rd1, %rd34;
	ld.global.f64 	%fd63, [%rd35];
	sub.f64 	%fd120, %fd30, %fd63;
	bra.uni 	$L__BB0_104;
$L__BB0_91:
	setp.ne.s32 	%p10, %r148, 1;
	add.s32 	%r84, %r149, -2;
	setp.ne.s32 	%p11, %r148, %r84;
	and.pred  	%p12, %p10, %p11;
	@%p12 bra 	$L__BB0_98;
	setp.eq.s32 	%p15, %r3, 2;
	@%p15 bra 	$L__BB0_96;
	setp.eq.s32 	%p16, %r3, 1;
	@%p16 bra 	$L__BB0_95;
	add.s32 	%r97, %r9, %r10;
	mul.wide.s32 	%rd28, %r97, 8;
	add.s64 	%rd29, %rd1, %rd28;
	ld.global.f64 	%fd118, [%rd29];
	sub.s32 	%r164, %r10, %r9;
	bra.uni 	$L__BB0_97;
$L__BB0_95:
	mul.wide.s32 	%rd26, %r10, 8;
	add.s64 	%rd27, %rd1, %rd26;
	ld.global.f64 	%fd118, [%rd27+8];
	add.s32 	%r164, %r10, -1;
	bra.uni 	$L__BB0_97;
$L__BB0_96:
	ld.global.u32 	%r94, [%rd2+4];
	mul.lo.s32 	%r95, %r9, %r94;
	add.s32 	%r96, %r95, %r10;
	mul.wide.s32 	%rd24, %r96, 8;
	add.s64 	%rd25, %rd1, %rd24;
	ld.global.f64 	%fd118, [%rd25];
	sub.s32 	%r164, %r10, %r95;
$L__BB0_97:
	mul.wide.s32 	%rd30, %r164, 8;
	add.s64 	%rd31, %rd1, %rd30;
	ld.global.f64 	%fd61, [%rd31];
	sub.f64 	%fd62, %fd118, %fd61;
	mul.f64 	%fd120, %fd62, 0d3FE0000000000000;
	bra.uni 	$L__BB0_104;
$L__BB0_98:
	setp.eq.s32 	%p13, %r3, 2;
	@%p13 bra 	$L__BB0_102;
	setp.eq.s32 	%p14, %r3, 1;
	@%p14 bra 	$L__BB0_101;
	shl.b32 	%r165, %r9, 1;
	sub.s32 	%r91, %r10, %r165;
	mul.wide.s32 	%rd16, %r91, 8;
	add.s64 	%rd17, %rd1, %rd16;
	ld.global.f64 	%fd54, [%rd17];
	mul.wide.s32 	%rd18, %r9, 8;
	add.s64 	%rd19, %rd17, %rd18;
	ld.global.f64 	%fd55, [%rd19];
	mul.f64 	%fd56, %fd55, 0d4020000000000000;
	sub.f64 	%fd57, %fd54, %fd56;
	add.s32 	%r92, %r9, %r10;
	mul.wide.s32 	%rd20, %r92, 8;
	add.s64 	%rd21, %rd1, %rd20;
	ld.global.f64 	%fd58, [%rd21];
	fma.rn.f64 	%fd119, %fd58, 0d4020000000000000, %fd57;
	bra.uni 	$L__BB0_103;
$L__BB0_101:
	mul.wide.s32 	%rd14, %r10, 8;
	add.s64 	%rd15, %rd1, %rd14;
	ld.global.f64 	%fd49, [%rd15+-16];
	ld.global.f64 	%fd50, [%rd15+-8];
	mul.f64 	%fd51, %fd50, 0d4020000000000000;
	sub.f64 	%fd52, %fd49, %fd51;
	ld.global.f64 	%fd53, [%rd15+8];
	fma.rn.f64 	%fd119, %fd53, 0d4020000000000000, %fd52;
	mov.b32 	%r165, 2;
	bra.uni 	$L__BB0_103;
$L__BB0_102:
	ld.global.u32 	%r85, [%rd2+4];
	mul.lo.s32 	%r86, %r9, %r85;
	shl.b32 	%r165, %r86, 1;
	sub.s32 	%r87, %r10, %r165;
	mul.wide.s32 	%rd8, %r87, 8;
	add.s64 	%rd9, %rd1, %rd8;
	ld.global.f64 	%fd44, [%rd9];
	sub.s32 	%r88, %r10, %r86;
	mul.wide.s32 	%rd10, %r88, 8;
	add.s64 	%rd11, %rd1, %rd10;
	ld.global.f64 	%fd45, [%rd11];
	mul.f64 	%fd46, %fd45, 0d4020000000000000;
	sub.f64 	%fd47, %fd44, %fd46;
	add.s32 	%r89, %r86, %r10;
	mul.wide.s32 	%rd12, %r89, 8;
	add.s64 	%rd13, %rd1, %rd12;
	ld.global.f64 	%fd48, [%rd13];
	fma.rn.f64 	%fd119, %fd48, 0d4020000000000000, %fd47;
$L__BB0_103:
	add.s32 	%r93, %r165, %r10;
	mul.wide.s32 	%rd22, %r93, 8;
	add.s64 	%rd23, %rd1, %rd22;
	ld.global.f64 	%fd59, [%rd23];
	sub.f64 	%fd60, %fd119, %fd59;
	div.rn.f64 	%fd120, %fd60, 0d4028000000000000;
$L__BB0_104:
	mad.lo.s32 	%r101, %r8, %r70, %r7;
	cvta.to.global.u64 	%rd40, %rd5;
	mul.wide.s32 	%rd41, %r101, 8;
	add.s64 	%rd42, %rd40, %rd41;
	st.global.f64 	[%rd42], %fd120;
$L__BB0_105:
	ret;

}


// ===== COMPILED SASS (sm_100) =====

	.target	sm_100

	.elftype	@"ET_EXEC"


//--------------------- .note.nv.tkinfo           --------------------------
	.section	.note.nv.tkinfo,"",@"SHT_NOTE"
	.sectionflags	@"SHF_NOTE_NV_TKINFO"
	.tkinfo
        /*0018*/ 	.word	0x00000002
        /*0030*/ 	.string	""
        /*0030*/ 	.string	"ptxas"
        /*0030*/ 	.string	"Cuda compilation tools, release 13.0, V13.0.88"
        /*0030*/ 	.string	"Build cuda_13.0.r13.0/compiler.36424714_0"
        /*0030*/ 	.string	"-arch sm_100 -m 64 "



//--------------------- .note.nv.cuinfo           --------------------------
	.section	.note.nv.cuinfo,"",@"SHT_NOTE"
	.sectionflags	@"SHF_NOTE_NV_CUINFO"
        /*0018*/ 	.short	0x0002
        /*001a*/ 	.short	0x0064
        /*001c*/ 	.short	0x0082
	.zero		2


//--------------------- .nv.info                  --------------------------
	.section	.nv.info,"",@"SHT_CUDA_INFO"
	.align	4


	//----- nvinfo : EIATTR_REGCOUNT
	.align		4
        /*0000*/ 	.byte	0x04, 0x2f
        /*0002*/ 	.short	(.L_1 - .L_0)
	.align		4
.L_0:
        /*0004*/ 	.word	index@(batchGradientsKernel)
        /*0008*/ 	.word	0x0000001f


	//----- nvinfo : EIATTR_FRAME_SIZE
	.align		4
.L_1:
        /*000c*/ 	.byte	0x04, 0x11
        /*000e*/ 	.short	(.L_3 - .L_2)
	.align		4
.L_2:
        /*0010*/ 	.word	index@($__internal_0_$__cuda_sm20_div_rn_f64_full)
        /*0014*/ 	.word	0x00000000


	//----- nvinfo : EIATTR_FRAME_SIZE
	.align		4
.L_3:
        /*0018*/ 	.byte	0x04, 0x11
        /*001a*/ 	.short	(.L_5 - .L_4)
	.align		4
.L_4:
        /*001c*/ 	.word	index@(batchGradientsKernel)
        /*0020*/ 	.word	0x00000000


	//----- nvinfo : EIATTR_MIN_STACK_SIZE
	.align		4
.L_5:
        /*0024*/ 	.byte	0x04, 0x12
        /*0026*/ 	.short	(.L_7 - .L_6)
	.align		4
.L_6:
        /*0028*/ 	.word	index@(batchGradientsKernel)
        /*002c*/ 	.word	0x00000000
.L_7:


//--------------------- .nv.compat                --------------------------
	.section	.nv.compat,"",@"SHT_CUDA_COMPAT_INFO"
	.align	4
        /*0000*/ 	.byte	0x02, 0x09, 0x00, 0x00, 0x02, 0x02, 0x01, 0x00, 0x02, 0x05, 0x05, 0x00, 0x03, 0x07, 0x01, 0x01
        /*0010*/ 	.byte	0x02, 0x03, 0x00, 0x00, 0x02, 0x06, 0x01, 0x00, 0x04, 0x0b, 0x08, 0x00, 0x01, 0x00, 0x00, 0x00
        /*0020*/ 	.byte	0x00, 0x00, 0x00, 0x00


//--------------------- .nv.info.batchGradientsKernel --------------------------
	.section	.nv.info.batchGradientsKernel,"",@"SHT_CUDA_INFO"
	.sectionflags	@""
	.align	4


	//----- nvinfo : EIATTR_CUDA_API_VERSION
	.align		4
        /*0000*/ 	.byte	0x04, 0x37
        /*0002*/ 	.short	(.L_9 - .L_8)
.L_8:
        /*0004*/ 	.word	0x00000082


	//----- nvinfo : EIATTR_KPARAM_INFO
	.align		4
.L_9:
        /*0008*/ 	.byte	0x04, 0x17
        /*000a*/ 	.short	(.L_11 - .L_10)
.L_10:
        /*000c*/ 	.word	0x00000000
        /*0010*/ 	.short	0x0008
        /*0012*/ 	.short	0x0040
        /*0014*/ 	.byte	0x00, 0xf0, 0x11, 0x00


	//----- nvinfo : EIATTR_KPARAM_INFO
	.align		4
.L_11:
        /*0018*/ 	.byte	0x04, 0x17
        /*001a*/ 	.short	(.L_13 - .L_12)
.L_12:
        /*001c*/ 	.word	0x00000000
        /*0020*/ 	.short	0x0007
        /*0022*/ 	.short	0x0038
        /*0024*/ 	.byte	0x00, 0xf5, 0x21, 0x00


	//----- nvinfo : EIATTR_KPARAM_INFO
	.align		4
.L_13:
        /*0028*/ 	.byte	0x04, 0x17
        /*002a*/ 	.short	(.L_15 - .L_14)
.L_14:
        /*002c*/ 	.word	0x00000000
        /*0030*/ 	.short	0x0006
        /*0032*/ 	.short	0x0030
        /*0034*/ 	.byte	0x00, 0xf0, 0x11, 0x00


	//----- nvinfo : EIATTR_KPARAM_INFO
	.align		4
.L_15:
        /*0038*/ 	.byte	0x04, 0x17
        /*003a*/ 	.short	(.L_17 - .L_16)
.L_16:
        /*003c*/ 	.word	0x00000000
        /*0040*/ 	.short	0x0005
        /*0042*/ 	.short	0x0028
        /*0044*/ 	.byte	0x00, 0xf5, 0x21, 0x00


	//----- nvinfo : EIATTR_KPARAM_INFO
	.align		4
.L_17:
        /*0048*/ 	.byte	0x04, 0x17
        /*004a*/ 	.short	(.L_19 - .L_18)
.L_18:
        /*004c*/ 	.word	0x00000000
        /*0050*/ 	.short	0x0004
        /*0052*/ 	.short	0x0020
        /*0054*/ 	.byte	0x00, 0xf0, 0x11, 0x00


	//----- nvinfo : EIATTR_KPARAM_INFO
	.align		4
.L_19:
        /*0058*/ 	.byte	0x04, 0x17
        /*005a*/ 	.short	(.L_21 - .L_20)
.L_20:
        /*005c*/ 	.word	0x00000000
        /*0060*/ 	.short	0x0003
        /*0062*/ 	.short	0x0018
        /*0064*/ 	.byte	0x00, 0xf5, 0x21, 0x00


	//----- nvinfo : EIATTR_KPARAM_INFO
	.align		4
.L_21:
        /*0068*/ 	.byte	0x04, 0x17
        /*006a*/ 	.short	(.L_23 - .L_22)
.L_22:
        /*006c*/ 	.word	0x00000000
        /*0070*/ 	.short	0x0002
        /*0072*/ 	.short	0x0010
        /*0074*/ 	.byte	0x00, 0xf5, 0x21, 0x00


	//----- nvinfo : EIATTR_KPARAM_INFO
	.align		4
.L_23:
        /*0078*/ 	.byte	0x04, 0x17
        /*007a*/ 	.short	(.L_25 - .L_24)
.L_24:
        /*007c*/ 	.word	0x00000000
        /*0080*/ 	.short	0x0001
        /*0082*/ 	.short	0x0008
        /*0084*/ 	.byte	0x00, 0xf5, 0x21, 0x00


	//----- nvinfo : EIATTR_KPARAM_INFO
	.align		4
.L_25:
        /*0088*/ 	.byte	0x04, 0x17
        /*008a*/ 	.short	(.L_27 - .L_26)
.L_26:
        /*008c*/ 	.word	0x00000000
        /*0090*/ 	.short	0x0000
        /*0092*/ 	.short	0x0000
        /*0094*/ 	.byte	0x00, 0xf0, 0x11, 0x00


	//----- nvinfo : EIATTR_SPARSE_MMA_MASK
	.align		4
.L_27:
        /*0098*/ 	.byte	0x03, 0x50
        /*009a*/ 	.short	0x0000


	//----- nvinfo : EIATTR_MAXREG_COUNT
	.align		4
        /*009c*/ 	.byte	0x03, 0x1b
        /*009e*/ 	.short	0x00ff


	//----- nvinfo : EIATTR_MERCURY_ISA_VERSION
	.align		4
        /*00a0*/ 	.byte	0x03, 0x5f
        /*00a2*/ 	.short	0x0101


	//----- nvinfo : EIATTR_VRC_CTA_INIT_COUNT
	.align		4
        /*00a4*/ 	.byte	0x02, 0x4a
	.zero		1
	.zero		1


	//----- nvinfo : EIATTR_EXIT_INSTR_OFFSETS
	.align		4
        /*00a8*/ 	.byte	0x04, 0x1c
        /*00aa*/ 	.short	(.L_29 - .L_28)


	//   ....[0]....
.L_28:
        /*00ac*/ 	.word	0x00000070


	//   ....[1]....
        /*00b0*/ 	.word	0x000015e0


	//   ....[2]....
        /*00b4*/ 	.word	0x000021e0


	//   ....[3]....
        /*00b8*/ 	.word	0x00002db0


	//----- nvinfo : EIATTR_INDIRECT_BRANCH_TARGETS
	.align		4
.L_29:
        /*00bc*/ 	.byte	0x04, 0x34
        /*00be*/ 	.short	(.L_31 - .L_30)


	//   ....[0]....
.L_30:
        /*00c0*/ 	.word	.L_x_65@srel
        /*00c4*/ 	.short	0x0
        /*00c6*/ 	.short	0x0
        /*00c8*/ 	.word	0x3
        /*00cc*/ 	.word	.L_x_66@srel
        /*00d0*/ 	.word	.L_x_67@srel
        /*00d4*/ 	.word	.L_x_68@srel


	//   ....[1]....
        /*00d8*/ 	.word	.L_x_69@srel
        /*00dc*/ 	.short	0x0
        /*00de*/ 	.short	0x0
        /*00e0*/ 	.word	0x3
        /*00e4*/ 	.word	.L_x_70@srel
        /*00e8*/ 	.word	.L_x_71@srel
        /*00ec*/ 	.word	.L_x_72@srel


	//   ....[2]....
        /*00f0*/ 	.word	.L_x_73@srel
        /*00f4*/ 	.short	0x0
        /*00f6*/ 	.short	0x0
        /*00f8*/ 	.word	0x3
        /*00fc*/ 	.word	.L_x_74@srel
        /*0100*/ 	.word	.L_x_75@srel
        /*0104*/ 	.word	.L_x_76@srel


	//   ....[3]....
        /*0108*/ 	.word	.L_x_77@srel
        /*010c*/ 	.short	0x0
        /*010e*/ 	.short	0x0
        /*0110*/ 	.word	0x3
        /*0114*/ 	.word	.L_x_78@srel
        /*0118*/ 	.word	.L_x_79@srel
        /*011c*/ 	.word	.L_x_80@srel


	//   ....[4]....
        /*0120*/ 	.word	.L_x_81@srel
        /*0124*/ 	.short	0x0
        /*0126*/ 	.short	0x0
        /*0128*/ 	.word	0x3
        /*012c*/ 	.word	.L_x_82@srel
        /*0130*/ 	.word	.L_x_83@srel
        /*0134*/ 	.word	.L_x_84@srel


	//   ....[5]....
        /*0138*/ 	.word	.L_x_85@srel
        /*013c*/ 	.short	0x0
        /*013e*/ 	.short	0x0
        /*0140*/ 	.word	0x3
        /*0144*/ 	.word	.L_x_86@srel
        /*0148*/ 	.word	.L_x_87@srel
        /*014c*/ 	.word	.L_x_88@srel


	//   ....[6]....
        /*0150*/ 	.word	.L_x_89@srel
        /*0154*/ 	.short	0x0
        /*0156*/ 	.short	0x0
        /*0158*/ 	.word	0x3
        /*015c*/ 	.word	.L_x_90@srel
        /*0160*/ 	.word	.L_x_91@srel
        /*0164*/ 	.word	.L_x_92@srel


	//   ....[7]....
        /*0168*/ 	.word	.L_x_93@srel
        /*016c*/ 	.short	0x0
        /*016e*/ 	.short	0x0
        /*0170*/ 	.word	0x3
        /*0174*/ 	.word	.L_x_94@srel
        /*0178*/ 	.word	.L_x_95@srel
        /*017c*/ 	.word	.L_x_96@srel


	//   ....[8]....
        /*0180*/ 	.word	.L_x_97@srel
        /*0184*/ 	.short	0x0
        /*0186*/ 	.short	0x0
        /*0188*/ 	.word	0x3
        /*018c*/ 	.word	.L_x_98@srel
        /*0190*/ 	.word	.L_x_99@srel
        /*0194*/ 	.word	.L_x_100@srel


	//----- nvinfo : EIATTR_CRS_STACK_SIZE
	.align		4
.L_31:
        /*0198*/ 	.byte	0x04, 0x1e
        /*019a*/ 	.short	(.L_33 - .L_32)
.L_32:
        /*019c*/ 	.word	0x00000000


	//----- nvinfo : EIATTR_CBANK_PARAM_SIZE
	.align		4
.L_33:
        /*01a0*/ 	.byte	0x03, 0x19
        /*01a2*/ 	.short	0x0044


	//----- nvinfo : EIATTR_PARAM_CBANK
	.align		4
        /*01a4*/ 	.byte	0x04, 0x0a
        /*01a6*/ 	.short	(.L_35 - .L_34)
	.align		4
.L_34:
        /*01a8*/ 	.word	index@(.nv.constant0.batchGradientsKernel)
        /*01ac*/ 	.short	0x0380
        /*01ae*/ 	.short	0x0044


	//----- nvinfo : EIATTR_SW_WAR
	.align		4
.L_35:
        /*01b0*/ 	.byte	0x04, 0x36
        /*01b2*/ 	.short	(.L_37 - .L_36)
.L_36:
        /*01b4*/ 	.word	0x00000008
.L_37:


//--------------------- .nv.callgraph             --------------------------
	.section	.nv.callgraph,"",@"SHT_CUDA_CALLGRAPH"
	.align	4
	.sectionentsize	8
	.align		4
        /*0000*/ 	.word	0x00000000
	.align		4
        /*0004*/ 	.word	0xffffffff
	.align		4
        /*0008*/ 	.word	0x00000000
	.align		4
        /*000c*/ 	.word	0xfffffffe
	.align		4
        /*0010*/ 	.word	0x00000000
	.align		4
        /*0014*/ 	.word	0xfffffffd
	.align		4
        /*0018*/ 	.word	0x00000000
	.align		4
        /*001c*/ 	.word	0xfffffffc


//--------------------- .nv.constant2.batchGradientsKernel --------------------------
	.section	.nv.constant2.batchGradientsKernel,"a",@progbits
	.sectionflags	@""
	.align	4
.nv.constant2.batchGradientsKernel:
        /*0000*/ 	.byte	0xd0, 0x0b, 0x00, 0x00, 0xf0, 0x0b, 0x00, 0x00, 0xb0, 0x0b, 0x00, 0x00, 0x10, 0x0f, 0x00, 0x00
        /*0010*/ 	.byte	0x80, 0x0f, 0x00, 0x00, 0x90, 0x0e, 0x00, 0x00, 0xd0, 0x11, 0x00, 0x00, 0x80, 0x12, 0x00, 0x00
        /*0020*/ 	.byte	0xe0, 0x10, 0x00, 0x00, 0xf0, 0x17, 0x00, 0x00, 0x10, 0x18, 0x00, 0x00, 0xd0, 0x17, 0x00, 0x00
        /*0030*/ 	.byte	0x30, 0x1b, 0x00, 0x00, 0xa0, 0x1b, 0x00, 0x00, 0xb0, 0x1a, 0x00, 0x00, 0xf0, 0x1d, 0x00, 0x00
        /*0040*/ 	.byte	0xa0, 0x1e, 0x00, 0x00, 0x00, 0x1d, 0x00, 0x00, 0xc0, 0x23, 0x00, 0x00, 0xe0, 0x23, 0x00, 0x00
        /*0050*/ 	.byte	0xa0, 0x23, 0x00, 0x00, 0x00, 0x27, 0x00, 0x00, 0x70, 0x27, 0x00, 0x00, 0x80, 0x26, 0x00, 0x00
        /*0060*/ 	.byte	0xc0, 0x29, 0x00, 0x00, 0x70, 0x2a, 0x00, 0x00, 0xd0, 0x28, 0x00, 0x00


//--------------------- .text.batchGradientsKernel --------------------------
	.section	.text.batchGradientsKernel,"ax",@progbits
	.align	128
        .global         batchGradientsKernel
        .type           batchGradientsKernel,@function
        .size           batchGradientsKernel,(.L_x_101 - batchGradientsKernel)
        .other          batchGradientsKernel,@"STO_CUDA_ENTRY STV_DEFAULT"
batchGradientsKernel:
.text.batchGradientsKernel:
[----:B------:R-:W-:Y:S01]  /*0000*/  LDC R1, c[0x0][0x37c] ;  /* 0x0000df00ff017b82 */ /* 0x000fe20000000800 */
[----:B------:R-:W0:Y:S07]  /*0010*/  S2R R3, SR_TID.X ;  /* 0x0000000000037919 */ /* 0x000e2e0000002100 */
[----:B------:R-:W0:Y:S01]  /*0020*/  S2UR UR4, SR_CTAID.X ;  /* 0x00000000000479c3 */ /* 0x000e220000002500 */
[----:B------:R-:W1:Y:S07]  /*0030*/  LDCU UR5, c[0x0][0x380] ;  /* 0x00007000ff0577ac */ /* 0x000e6e0008000800 */
[----:B------:R-:W0:Y:S02]  /*0040*/  LDC R0, c[0x0][0x360] ;  /* 0x0000d800ff007b82 */ /* 0x000e240000000800 */
[----:B0-----:R-:W-:-:S05]  /*0050*/  IMAD R0, R0, UR4, R3 ;  /* 0x0000000400007c24 */ /* 0x001fca000f8e0203 */
[----:B-1----:R-:W-:-:S13]  /*0060*/  ISETP.GE.AND P0, PT, R0, UR5, PT ;  /* 0x0000000500007c0c */ /* 0x002fda000bf06270 */
[----:B------:R-:W-:Y:S05]  /*0070*/  @P0 EXIT ;  /* 0x000000000000094d */ /* 0x000fea0003800000 */
[----:B------:R-:W0:Y:S01]  /*0080*/  LDC.64 R2, c[0x0][0x390] ;  /* 0x0000e400ff027b82 */ /* 0x000e220000000a00 */
[----:B------:R-:W0:Y:S02]  /*0090*/  LDCU.64 UR6, c[0x0][0x358] ;  /* 0x00006b00ff0677ac */ /* 0x000e240008000a00 */
[----:B0-----:R-:W2:Y:S04]  /*00a0*/  LDG.E R21, desc[UR6][R2.64+0x14] ;  /* 0x0000140602157981 */ /* 0x001ea8000c1e1900 */
[----:B------:R-:W3:Y:S04]  /*00b0*/  LDG.E R9, desc[UR6][R2.64+0x18] ;  /* 0x0000180602097981 */ /* 0x000ee8000c1e1900 */
[----:B------:R-:W4:Y:S04]  /*00c0*/  LDG.E R13, desc[UR6][R2.64+0x10] ;  /* 0x00001006020d7981 */ /* 0x000f28000c1e1900 */
[----:B------:R-:W5:Y:S04]  /*00d0*/  LDG.E R8, desc[UR6][R2.64] ;  /* 0x0000000602087981 */ /* 0x000f68000c1e1900 */
[----:B------:R-:W5:Y:S01]  /*00e0*/  LDG.E R10, desc[UR6][R2.64+0x1c] ;  /* 0x00001c06020a7981 */ /* 0x000f62000c1e1900 */
[----:B------:R-:W-:Y:S01]  /*00f0*/  ISETP.GE.AND P1, PT, R0, RZ, PT ;  /* 0x000000ff0000720c */ /* 0x000fe20003f26270 */
[----:B------:R-:W-:Y:S01]  /*0100*/  UMOV UR4, URZ ;  /* 0x000000ff00047c82 */ /* 0x000fe20008000000 */
[----:B--2---:R-:W-:-:S02]  /*0110*/  IABS R19, R21 ;  /* 0x0000001500137213 */ /* 0x004fc40000000000 */
[----:B------:R-:W-:Y:S02]  /*0120*/  ISETP.NE.AND P4, PT, R21, RZ, PT ;  /* 0x000000ff1500720c */ /* 0x000fe40003f85270 */
[----:B------:R-:W0:Y:S01]  /*0130*/  I2F.RP R7, R19 ;  /* 0x0000001300077306 */ /* 0x000e220000209400 */
[----:B---3--:R-:W-:Y:S02]  /*0140*/  IABS R18, R9 ;  /* 0x0000000900127213 */ /* 0x008fe40000000000 */
[----:B----4-:R-:W-:-:S05]  /*0150*/  IABS R14, R13 ;  /* 0x0000000d000e7213 */ /* 0x010fca0000000000 */
[----:B------:R-:W1:Y:S01]  /*0160*/  I2F.RP R6, R18 ;  /* 0x0000001200067306 */ /* 0x000e620000209400 */
[----:B-----5:R-:W-:-:S07]  /*0170*/  IABS R12, R8 ;  /* 0x00000008000c7213 */ /* 0x020fce0000000000 */
[----:B0-----:R-:W0:Y:S08]  /*0180*/  MUFU.RCP R7, R7 ;  /* 0x0000000700077308 */ /* 0x001e300000001000 */
[----:B------:R-:W2:Y:S08]  /*0190*/  I2F.RP R11, R14 ;  /* 0x0000000e000b7306 */ /* 0x000eb00000209400 */
[----:B-1----:R-:W1:Y:S01]  /*01a0*/  MUFU.RCP R6, R6 ;  /* 0x0000000600067308 */ /* 0x002e620000001000 */
[----:B0-----:R-:W-:-:S07]  /*01b0*/  VIADD R16, R7, 0xffffffe ;  /* 0x0ffffffe07107836 */ /* 0x001fce0000000000 */
[----:B--2---:R-:W0:Y:S08]  /*01c0*/  MUFU.RCP R11, R11 ;  /* 0x0000000b000b7308 */ /* 0x004e300000001000 */
[----:B------:R2:W3:Y:S01]  /*01d0*/  F2I.FTZ.U32.TRUNC.NTZ R17, R16 ;  /* 0x0000001000117305 */ /* 0x0004e2000021f000 */
[----:B-1----:R-:W-:-:S07]  /*01e0*/  VIADD R5, R6, 0xffffffe ;  /* 0x0ffffffe06057836 */ /* 0x002fce0000000000 */
[----:B------:R-:W1:Y:S01]  /*01f0*/  I2F.RP R4, R12 ;  /* 0x0000000c00047306 */ /* 0x000e620000209400 */
[----:B0-----:R-:W-:Y:S01]  /*0200*/  VIADD R7, R11, 0xffffffe ;  /* 0x0ffffffe0b077836 */ /* 0x001fe20000000000 */
[----:B------:R-:W-:Y:S01]  /*0210*/  IABS R11, R8 ;  /* 0x00000008000b7213 */ /* 0x000fe20000000000 */
[----:B--2---:R-:W-:Y:S01]  /*0220*/  IMAD.MOV.U32 R16, RZ, RZ, RZ ;  /* 0x000000ffff107224 */ /* 0x004fe200078e00ff */
[----:B---3--:R-:W-:-:S04]  /*0230*/  IADD3 R6, PT, PT, RZ, -R17, RZ ;  /* 0x80000011ff067210 */ /* 0x008fc80007ffe0ff */
[----:B------:R-:W0:Y:S01]  /*0240*/  F2I.FTZ.U32.TRUNC.NTZ R5, R5 ;  /* 0x0000000500057305 */ /* 0x000e22000021f000 */
[----:B------:R-:W-:Y:S01]  /*0250*/  IMAD R15, R6, R19, RZ ;  /* 0x00000013060f7224 */ /* 0x000fe200078e02ff */
[----:B------:R-:W-:-:S06]  /*0260*/  IABS R6, R21 ;  /* 0x0000001500067213 */ /* 0x000fcc0000000000 */
[----:B------:R-:W2:Y:S01]  /*0270*/  F2I.FTZ.U32.TRUNC.NTZ R7, R7 ;  /* 0x0000000700077305 */ /* 0x000ea2000021f000 */
[----:B------:R-:W-:Y:S01]  /*0280*/  IMAD.HI.U32 R16, R17, R15, R16 ;  /* 0x0000000f11107227 */ /* 0x000fe200078e0010 */
[----:B------:R-:W-:-:S03]  /*0290*/  IABS R15, R0 ;  /* 0x00000000000f7213 */ /* 0x000fc60000000000 */
[----:B------:R-:W-:Y:S01]  /*02a0*/  IMAD.MOV R20, RZ, RZ, -R6 ;  /* 0x000000ffff147224 */ /* 0x000fe200078e0a06 */
[----:B------:R-:W-:Y:S01]  /*02b0*/  IABS R6, R9 ;  /* 0x0000000900067213 */ /* 0x000fe20000000000 */
[----:B------:R-:W-:Y:S01]  /*02c0*/  IMAD.HI.U32 R16, R16, R15, RZ ;  /* 0x0000000f10107227 */ /* 0x000fe200078e00ff */
[----:B-1----:R1:W3:Y:S01]  /*02d0*/  MUFU.RCP R23, R4 ;  /* 0x0000000400177308 */ /* 0x0022e20000001000 */
[----:B0-----:R-:W-:Y:S02]  /*02e0*/  IADD3 R17, PT, PT, RZ, -R5, RZ ;  /* 0x80000005ff117210 */ /* 0x001fe40007ffe0ff */
[----:B------:R-:W-:-:S03]  /*02f0*/  IMAD R20, R16, R20, R15 ;  /* 0x0000001410147224 */ /* 0x000fc600078e020f */
[----:B------:R-:W-:Y:S02]  /*0300*/  IMAD R17, R17, R18, RZ ;  /* 0x0000001211117224 */ /* 0x000fe400078e02ff */
[----:B------:R-:W0:Y:S01]  /*0310*/  I2F.RP R24, R11 ;  /* 0x0000000b00187306 */ /* 0x000e220000209400 */
[----:B-1----:R-:W-:Y:S02]  /*0320*/  HFMA2 R4, -RZ, RZ, 0, 0 ;  /* 0x00000000ff047431 */ /* 0x002fe400000001ff */
[----:B--2---:R-:W-:Y:S01]  /*0330*/  IMAD.MOV R25, RZ, RZ, -R7 ;  /* 0x000000ffff197224 */ /* 0x004fe200078e0a07 */
[----:B------:R-:W-:Y:S02]  /*0340*/  ISETP.GT.U32.AND P0, PT, R19, R20, PT ;  /* 0x000000141300720c */ /* 0x000fe40003f04070 */
[----:B------:R-:W-:Y:S01]  /*0350*/  IMAD.HI.U32 R16, R5, R17, R4 ;  /* 0x0000001105107227 */ /* 0x000fe200078e0004 */
[----:B---3--:R-:W-:-:S03]  /*0360*/  IADD3 R4, PT, PT, R23, 0xffffffe, RZ ;  /* 0x0ffffffe17047810 */ /* 0x008fc60007ffe0ff */
[----:B------:R-:W-:Y:S01]  /*0370*/  IMAD R5, R25, R14, RZ ;  /* 0x0000000e19057224 */ /* 0x000fe200078e02ff */
[----:B------:R-:W-:Y:S01]  /*0380*/  IABS R25, R13 ;  /* 0x0000000d00197213 */ /* 0x000fe20000000000 */
[----:B------:R-:W-:Y:S01]  /*0390*/  IMAD.MOV R17, RZ, RZ, -R6 ;  /* 0x000000ffff117224 */ /* 0x000fe200078e0a06 */
[----:B0-----:R-:W0:Y:S01]  /*03a0*/  MUFU.RCP R24, R24 ;  /* 0x0000001800187308 */ /* 0x001e220000001000 */
[----:B------:R-:W-:Y:S01]  /*03b0*/  IMAD.MOV.U32 R6, RZ, RZ, RZ ;  /* 0x000000ffff067224 */ /* 0x000fe200078e00ff */
[----:B------:R-:W-:Y:S02]  /*03c0*/  IADD3 R25, PT, PT, RZ, -R25, RZ ;  /* 0x80000019ff197210 */ /* 0x000fe40007ffe0ff */
[----:B------:R-:W-:Y:S02]  /*03d0*/  @!P0 IMAD.IADD R20, R20, 0x1, -R19 ;  /* 0x0000000114148824 */ /* 0x000fe400078e0a13 */
[----:B------:R-:W-:-:S03]  /*03e0*/  IMAD.HI.U32 R22, R7, R5, R6 ;  /* 0x0000000507167227 */ /* 0x000fc600078e0006 */
[----:B------:R-:W-:Y:S01]  /*03f0*/  ISETP.GT.U32.AND P0, PT, R19, R20, PT ;  /* 0x000000141300720c */ /* 0x000fe20003f04070 */
[----:B------:R-:W-:Y:S01]  /*0400*/  IMAD.MOV.U32 R6, RZ, RZ, R17 ;  /* 0x000000ffff067224 */ /* 0x000fe200078e0011 */
[----:B------:R1:W2:Y:S01]  /*0410*/  F2I.FTZ.U32.TRUNC.NTZ R5, R4 ;  /* 0x0000000400057305 */ /* 0x0002a2000021f000 */
[----:B------:R-:W-:-:S04]  /*0420*/  IMAD.HI.U32 R17, R16, R15, RZ ;  /* 0x0000000f10117227 */ /* 0x000fc800078e00ff */
[----:B------:R-:W-:Y:S02]  /*0430*/  IMAD.MOV.U32 R16, RZ, RZ, R25 ;  /* 0x000000ffff107224 */ /* 0x000fe400078e0019 */
[--C-:B------:R-:W-:Y:S02]  /*0440*/  IMAD R25, R17, R6, R15.reuse ;  /* 0x0000000611197224 */ /* 0x100fe400078e020f */
[----:B------:R-:W-:Y:S01]  /*0450*/  IMAD.HI.U32 R23, R22, R15, RZ ;  /* 0x0000000f16177227 */ /* 0x000fe200078e00ff */
[----:B-1----:R-:W-:Y:S02]  /*0460*/  LOP3.LUT R4, R0, R9, RZ, 0x3c, !PT ;  /* 0x0000000900047212 */ /* 0x002fe400078e3cff */
[----:B------:R-:W-:Y:S01]  /*0470*/  ISETP.GT.U32.AND P2, PT, R18, R25, PT ;  /* 0x000000191200720c */ /* 0x000fe20003f44070 */
[----:B------:R-:W-:Y:S01]  /*0480*/  IMAD R23, R23, R16, R15 ;  /* 0x0000001017177224 */ /* 0x000fe200078e020f */
[----:B------:R-:W-:Y:S01]  /*0490*/  @!P0 IADD3 R20, PT, PT, R20, -R19, RZ ;  /* 0x8000001314148210 */ /* 0x000fe20007ffe0ff */
[----:B0-----:R-:W-:-:S02]  /*04a0*/  VIADD R24, R24, 0xffffffe ;  /* 0x0ffffffe18187836 */ /* 0x001fc40000000000 */
[----:B--2---:R-:W-:Y:S01]  /*04b0*/  IMAD.MOV R19, RZ, RZ, -R5 ;  /* 0x000000ffff137224 */ /* 0x004fe200078e0a05 */
[----:B------:R-:W-:Y:S01]  /*04c0*/  ISETP.GT.U32.AND P5, PT, R14, R23, PT ;  /* 0x000000170e00720c */ /* 0x000fe20003fa4070 */
[----:B------:R-:W0:Y:S01]  /*04d0*/  F2I.FTZ.U32.TRUNC.NTZ R7, R24 ;  /* 0x0000001800077305 */ /* 0x000e22000021f000 */
[----:B------:R-:W-:Y:S01]  /*04e0*/  @!P1 IMAD.MOV R20, RZ, RZ, -R20 ;  /* 0x000000ffff149224 */ /* 0x000fe200078e0a14 */
[----:B------:R-:W-:Y:S01]  /*04f0*/  @!P4 LOP3.LUT R20, RZ, R21, RZ, 0x33, !PT ;  /* 0x00000015ff14c212 */ /* 0x000fe200078e33ff */
[----:B------:R-:W-:Y:S01]  /*0500*/  IMAD R19, R19, R12, RZ ;  /* 0x0000000c13137224 */ /* 0x000fe200078e02ff */
[----:B------:R-:W-:Y:S02]  /*0510*/  ISETP.NE.AND P4, PT, R9, RZ, PT ;  /* 0x000000ff0900720c */ /* 0x000fe40003f85270 */
[----:B------:R-:W-:Y:S01]  /*0520*/  @!P2 IMAD.IADD R25, R25, 0x1, -R18 ;  /* 0x000000011919a824 */ /* 0x000fe200078e0a12 */
[----:B------:R-:W-:Y:S02]  /*0530*/  @!P2 IADD3 R17, PT, PT, R17, 0x1, RZ ;  /* 0x000000011111a810 */ /* 0x000fe40007ffe0ff */
[----:B------:R-:W-:-:S02]  /*0540*/  ISETP.NE.AND P2, PT, R13, RZ, PT ;  /* 0x000000ff0d00720c */ /* 0x000fc40003f45270 */
[----:B------:R-:W-:Y:S02]  /*0550*/  ISETP.GE.U32.AND P3, PT, R25, R18, PT ;  /* 0x000000121900720c */ /* 0x000fe40003f66070 */
[----:B------:R-:W-:Y:S02]  /*0560*/  @!P5 IADD3 R23, PT, PT, R23, -R14, RZ ;  /* 0x8000000e1717d210 */ /* 0x000fe40007ffe0ff */
[----:B------:R-:W-:Y:S01]  /*0570*/  ISETP.GE.AND P5, PT, R4, RZ, PT ;  /* 0x000000ff0400720c */ /* 0x000fe20003fa6270 */
[----:B------:R-:W-:Y:S01]  /*0580*/  IMAD.MOV.U32 R4, RZ, RZ, RZ ;  /* 0x000000ffff047224 */ /* 0x000fe200078e00ff */
[----:B------:R-:W-:Y:S01]  /*0590*/  ISETP.GT.U32.AND P0, PT, R14, R23, PT ;  /* 0x000000170e00720c */ /* 0x000fe20003f04070 */
[----:B0-----:R-:W-:Y:S01]  /*05a0*/  IMAD.MOV R6, RZ, RZ, -R7 ;  /* 0x000000ffff067224 */ /* 0x001fe200078e0a07 */
[----:B------:R-:W-:Y:S01]  /*05b0*/  LOP3.LUT R18, RZ, R13, RZ, 0x33, !PT ;  /* 0x0000000dff127212 */ /* 0x000fe200078e33ff */
[----:B------:R-:W-:Y:S01]  /*05c0*/  IMAD.HI.U32 R4, R5, R19, R4 ;  /* 0x0000001305047227 */ /* 0x000fe200078e0004 */
[----:B------:R-:W-:-:S02]  /*05d0*/  IABS R19, R8 ;  /* 0x0000000800137213 */ /* 0x000fc40000000000 */
[----:B------:R-:W-:Y:S01]  /*05e0*/  LOP3.LUT R13, R20, R13, RZ, 0x3c, !PT ;  /* 0x0000000d140d7212 */ /* 0x000fe200078e3cff */
[----:B------:R-:W-:Y:S02]  /*05f0*/  @P3 VIADD R17, R17, 0x1 ;  /* 0x0000000111113836 */ /* 0x000fe40000000000 */
[----:B------:R-:W-:Y:S02]  /*0600*/  IMAD R5, R6, R11, RZ ;  /* 0x0000000b06057224 */ /* 0x000fe400078e02ff */
[----:B------:R-:W-:Y:S01]  /*0610*/  @!P5 IMAD.MOV R17, RZ, RZ, -R17 ;  /* 0x000000ffff11d224 */ /* 0x000fe200078e0a11 */
[----:B------:R-:W-:Y:S01]  /*0620*/  @!P4 LOP3.LUT R17, RZ, R9, RZ, 0x33, !PT ;  /* 0x00000009ff11c212 */ /* 0x000fe200078e33ff */
[----:B------:R-:W-:Y:S01]  /*0630*/  IMAD.MOV.U32 R6, RZ, RZ, RZ ;  /* 0x000000ffff067224 */ /* 0x000fe200078e00ff */
[----:B------:R-:W-:Y:S01]  /*0640*/  @!P0 IADD3 R23, PT, PT, R23, -R14, RZ ;  /* 0x8000000e17178210 */ /* 0x000fe20007ffe0ff */
[----:B------:R-:W-:Y:S02]  /*0650*/  IMAD.MOV R26, RZ, RZ, -R19 ;  /* 0x000000ffff1a7224 */ /* 0x000fe400078e0a13 */
[----:B------:R-:W-:Y:S01]  /*0660*/  IMAD.HI.U32 R6, R7, R5, R6 ;  /* 0x0000000507067227 */ /* 0x000fe200078e0006 */
[----:B------:R-:W-:-:S02]  /*0670*/  @!P1 IADD3 R23, PT, PT, -R23, RZ, RZ ;  /* 0x000000ff17179210 */ /* 0x000fc40007ffe1ff */
[----:B------:R-:W-:Y:S01]  /*0680*/  IABS R7, R8 ;  /* 0x0000000800077213 */ /* 0x000fe20000000000 */
[----:B------:R-:W-:Y:S01]  /*0690*/  IMAD.MOV R19, RZ, RZ, -R17 ;  /* 0x000000ffff137224 */ /* 0x000fe200078e0a11 */
[----:B------:R-:W-:Y:S01]  /*06a0*/  SEL R5, R18, R23, !P2 ;  /* 0x0000001712057207 */ /* 0x000fe20005000000 */
[----:B------:R-:W-:Y:S01]  /*06b0*/  IMAD.HI.U32 R24, R6, R15, RZ ;  /* 0x0000000f06187227 */ /* 0x000fe200078e00ff */
[----:B------:R-:W-:Y:S02]  /*06c0*/  IABS R23, R20 ;  /* 0x0000001400177213 */ /* 0x000fe40000000000 */
[----:B------:R-:W-:Y:S01]  /*06d0*/  IABS R21, R5 ;  /* 0x0000000500157213 */ /* 0x000fe20000000000 */
[----:B------:R-:W-:Y:S01]  /*06e0*/  IMAD R19, R9, R19, R0 ;  /* 0x0000001309137224 */ /* 0x000fe200078e0200 */
[----:B------:R-:W-:Y:S01]  /*06f0*/  IADD3 R28, PT, PT, RZ, -R7, RZ ;  /* 0x80000007ff1c7210 */ /* 0x000fe20007ffe0ff */
[----:B------:R-:W-:Y:S01]  /*0700*/  IMAD R24, R24, R26, R15 ;  /* 0x0000001a18187224 */ /* 0x000fe200078e020f */
[----:B------:R-:W-:Y:S01]  /*0710*/  LOP3.LUT R5, R5, R8, RZ, 0x3c, !PT ;  /* 0x0000000805057212 */ /* 0x000fe200078e3cff */
[----:B------:R-:W-:Y:S01]  /*0720*/  IMAD.HI.U32 R7, R4, R21, RZ ;  /* 0x0000001504077227 */ /* 0x000fe200078e00ff */
[----:B------:R-:W-:-:S02]  /*0730*/  IABS R27, R19 ;  /* 0x00000013001b7213 */ /* 0x000fc40000000000 */
[----:B------:R-:W-:Y:S01]  /*0740*/  ISETP.GT.U32.AND P5, PT, R11, R24, PT ;  /* 0x000000180b00720c */ /* 0x000fe20003fa4070 */
[----:B------:R-:W-:Y:S01]  /*0750*/  IMAD.HI.U32 R15, R22, R23, RZ ;  /* 0x00000017160f7227 */ /* 0x000fe200078e00ff */
[----:B------:R-:W-:-:S03]  /*0760*/  LOP3.LUT R19, R19, R8, RZ, 0x3c, !PT ;  /* 0x0000000813137212 */ /* 0x000fc600078e3cff */
[----:B------:R-:W-:-:S04]  /*0770*/  IMAD.HI.U32 R25, R6, R27, RZ ;  /* 0x0000001b06197227 */ /* 0x000fc800078e00ff */
[----:B------:R-:W-:Y:S02]  /*0780*/  IMAD R21, R7, R28, R21 ;  /* 0x0000001c07157224 */ /* 0x000fe400078e0215 */
[----:B------:R-:W-:Y:S02]  /*0790*/  IMAD R26, R25, R26, R27 ;  /* 0x0000001a191a7224 */ /* 0x000fe400078e021b */
[----:B------:R-:W-:Y:S01]  /*07a0*/  IMAD R23, R15, R16, R23 ;  /* 0x000000100f177224 */ /* 0x000fe200078e0217 */
[----:B------:R-:W-:Y:S01]  /*07b0*/  ISETP.GT.U32.AND P0, PT, R12, R21, PT ;  /* 0x000000150c00720c */ /* 0x000fe20003f04070 */
[----:B------:R-:W-:Y:S01]  /*07c0*/  @!P5 IMAD.IADD R24, R24, 0x1, -R11 ;  /* 0x000000011818d824 */ /* 0x000fe200078e0a0b */
[C---:B------:R-:W-:Y:S02]  /*07d0*/  ISETP.GT.U32.AND P4, PT, R11.reuse, R26, PT ;  /* 0x0000001a0b00720c */ /* 0x040fe40003f84070 */
[----:B------:R-:W-:Y:S02]  /*07e0*/  ISETP.GT.U32.AND P3, PT, R14, R23, PT ;  /* 0x000000170e00720c */ /* 0x000fe40003f64070 */
[----:B------:R-:W-:-:S07]  /*07f0*/  ISETP.GT.U32.AND P5, PT, R11, R24, PT ;  /* 0x000000180b00720c */ /* 0x000fce0003fa4070 */
[-C--:B------:R-:W-:Y:S02]  /*0800*/  @!P0 IADD3 R21, PT, PT, R21, -R12.reuse, RZ ;  /* 0x8000000c15158210 */ /* 0x080fe40007ffe0ff */
[--C-:B------:R-:W-:Y:S01]  /*0810*/  @!P4 IMAD.IADD R26, R26, 0x1, -R11.reuse ;  /* 0x000000011a1ac824 */ /* 0x100fe200078e0a0b */
[----:B------:R-:W-:Y:S01]  /*0820*/  @!P0 IADD3 R7, PT, PT, R7, 0x1, RZ ;  /* 0x0000000107078810 */ /* 0x000fe20007ffe0ff */
[----:B------:R-:W-:Y:S01]  /*0830*/  @!P3 IMAD.IADD R23, R23, 0x1, -R14 ;  /* 0x000000011717b824 */ /* 0x000fe200078e0a0e */
[----:B------:R-:W-:Y:S01]  /*0840*/  @!P4 IADD3 R25, PT, PT, R25, 0x1, RZ ;  /* 0x000000011919c810 */ /* 0x000fe20007ffe0ff */
[----:B------:R-:W-:Y:S01]  /*0850*/  @!P3 VIADD R15, R15, 0x1 ;  /* 0x000000010f0fb836 */ /* 0x000fe20000000000 */
[----:B------:R-:W-:Y:S01]  /*0860*/  ISETP.GE.U32.AND P3, PT, R21, R12, PT ;  /* 0x0000000c1500720c */ /* 0x000fe20003f66070 */
[----:B------:R-:W-:Y:S01]  /*0870*/  @!P5 IMAD.IADD R24, R24, 0x1, -R11 ;  /* 0x000000011818d824 */ /* 0x000fe200078e0a0b */
[----:B------:R-:W-:Y:S02]  /*0880*/  ISETP.GE.U32.AND P0, PT, R26, R11, PT ;  /* 0x0000000b1a00720c */ /* 0x000fe40003f06070 */
[----:B------:R-:W-:-:S02]  /*0890*/  ISETP.GE.U32.AND P6, PT, R23, R14, PT ;  /* 0x0000000e1700720c */ /* 0x000fc40003fc6070 */
[----:B------:R-:W-:Y:S02]  /*08a0*/  ISETP.GE.AND P5, PT, R19, RZ, PT ;  /* 0x000000ff1300720c */ /* 0x000fe40003fa6270 */
[----:B------:R-:W-:Y:S02]  /*08b0*/  ISETP.GE.AND P4, PT, R13, RZ, PT ;  /* 0x000000ff0d00720c */ /* 0x000fe40003f86270 */
[----:B------:R-:W-:Y:S02]  /*08c0*/  @!P1 IADD3 R24, PT, PT, -R24, RZ, RZ ;  /* 0x000000ff18189210 */ /* 0x000fe40007ffe1ff */
[----:B------:R-:W-:Y:S01]  /*08d0*/  ISETP.GE.AND P1, PT, R0, R9, PT ;  /* 0x000000090000720c */ /* 0x000fe20003f26270 */
[----:B------:R-:W-:Y:S01]  /*08e0*/  @P3 VIADD R7, R7, 0x1 ;  /* 0x0000000107073836 */ /* 0x000fe20000000000 */
[----:B------:R-:W-:Y:S01]  /*08f0*/  ISETP.GE.AND P3, PT, R5, RZ, PT ;  /* 0x000000ff0500720c */ /* 0x000fe20003f66270 */
[----:B------:R-:W-:Y:S01]  /*0900*/  @P0 VIADD R25, R25, 0x1 ;  /* 0x0000000119190836 */ /* 0x000fe20000000000 */
[C---:B------:R-:W-:Y:S01]  /*0910*/  ISETP.NE.AND P0, PT, R8.reuse, RZ, PT ;  /* 0x000000ff0800720c */ /* 0x040fe20003f05270 */
[----:B------:R-:W-:Y:S01]  /*0920*/  @P6 VIADD R15, R15, 0x1 ;  /* 0x000000010f0f6836 */ /* 0x000fe20000000000 */
[----:B------:R-:W-:Y:S01]  /*0930*/  ISETP.NE.AND P6, PT, R8, RZ, PT ;  /* 0x000000ff0800720c */ /* 0x000fe20003fc5270 */
[----:B------:R-:W-:Y:S01]  /*0940*/  @!P5 IMAD.MOV R25, RZ, RZ, -R25 ;  /* 0x000000ffff19d224 */ /* 0x000fe200078e0a19 */
[----:B------:R-:W-:Y:S01]  /*0950*/  LOP3.LUT R5, RZ, R8, RZ, 0x33, !PT ;  /* 0x00000008ff057212 */ /* 0x000fe200078e33ff */
[----:B------:R-:W-:Y:S01]  /*0960*/  IMAD.MOV.U32 R6, RZ, RZ, R7 ;  /* 0x000000ffff067224 */ /* 0x000fe200078e0007 */
[----:B------:R-:W-:Y:S01]  /*0970*/  @!P4 IADD3 R15, PT, PT, -R15, RZ, RZ ;  /* 0x000000ff0f0fc210 */ /* 0x000fe20007ffe1ff */
[----:B------:R-:W-:Y:S01]  /*0980*/  IMAD.MOV.U32 R7, RZ, RZ, 0x40280000 ;  /* 0x40280000ff077424 */ /* 0x000fe200078e00ff */
[----:B------:R-:W-:-:S02]  /*0990*/  SEL R4, R5, R24, !P6 ;  /* 0x0000001805047207 */ /* 0x000fc40007000000 */
[----:B------:R-:W-:Y:S01]  /*09a0*/  SEL R5, R5, R25, !P6 ;  /* 0x0000001905057207 */ /* 0x000fe20007000000 */
[----:B------:R-:W-:Y:S01]  /*09b0*/  @!P3 IMAD.MOV R6, RZ, RZ, -R6 ;  /* 0x000000ffff06b224 */ /* 0x000fe200078e0a06 */
[----:B------:R-:W-:Y:S02]  /*09c0*/  SEL R15, R18, R15, !P2 ;  /* 0x0000000f120f7207 */ /* 0x000fe40005000000 */
[----:B------:R-:W-:Y:S01]  /*09d0*/  @!P0 LOP3.LUT R6, RZ, R8, RZ, 0x33, !PT ;  /* 0x00000008ff068212 */ /* 0x000fe200078e33ff */
[----:B------:R-:W-:Y:S01]  /*09e0*/  IMAD R11, R5, R10, R4 ;  /* 0x0000000a050b7224 */ /* 0x000fe200078e0204 */
[----:B------:R-:W-:Y:S06]  /*09f0*/  @P1 BRA `(.L_x_0) ;  /* 0x0000000800fc1947 */ /* 0x000fec0003800000 */
[----:B------:R-:W-:Y:S01]  /*0a00*/  ISETP.NE.AND P0, PT, R17, 0x2, PT ;  /* 0x000000021100780c */ /* 0x000fe20003f05270 */
[----:B------:R-:W-:Y:S04]  /*0a10*/  BSSY.RECONVERGENT B0, `(.L_x_1) ;  /* 0x00000b7000007945 */ /* 0x000fe80003800200 */
[----:B------:R-:W-:Y:S08]  /*0a20*/  BSSY.RELIABLE B1, `(.L_x_2) ;  /* 0x0000020000017945 */ /* 0x000ff00003800100 */
[----:B------:R-:W-:Y:S05]  /*0a30*/  @!P0 BRA `(.L_x_3) ;  /* 0x0000000000208947 */ /* 0x000fea0003800000 */
[----:B------:R-:W-:Y:S02]  /*0a40*/  ISETP.NE.AND P1, PT, R17, 0x1, PT ;  /* 0x000000011100780c */ /* 0x000fe40003f25270 */
[----:B------:R-:W-:-:S11]  /*0a50*/  MOV R15, R4 ;  /* 0x00000004000f7202 */ /* 0x000fd60000000f00 */
[----:B------:R-:W-:Y:S05]  /*0a60*/  @!P1 BRA `(.L_x_4) ;  /* 0x0000000000189947 */ /* 0x000fea0003800000 */
[----:B------:R-:W-:-:S13]  /*0a70*/  ISETP.NE.AND P1, PT, R17, RZ, PT ;  /* 0x000000ff1100720c */ /* 0x000fda0003f25270 */
[----:B------:R-:W-:Y:S05]  /*0a80*/  @P1 BRA `(.L_x_5) ;  /* 0x0000000000641947 */ /* 0x000fea0003800000 */
[----:B------:R0:W5:Y:S01]  /*0a90*/  LDG.E R8, desc[UR6][R2.64+0x4] ;  /* 0x0000040602087981 */ /* 0x000162000c1e1900 */
[----:B------:R-:W-:Y:S01]  /*0aa0*/  IMAD.MOV.U32 R15, RZ, RZ, R6 ;  /* 0x000000ffff0f7224 */ /* 0x000fe200078e0006 */
[----:B------:R-:W-:Y:S06]  /*0ab0*/  BRA `(.L_x_4) ;  /* 0x0000000000047947 */ /* 0x000fec0003800000 */
.L_x_3:
[----:B------:R1:W5:Y:S02]  /*0ac0*/  LDG.E R8, desc[UR6][R2.64+0x8] ;  /* 0x0000080602087981 */ /* 0x000364000c1e1900 */
.L_x_4:
[----:B-----5:R-:W-:Y:S02]  /*0ad0*/  ISETP.NE.AND P1, PT, R8, 0x1, PT ;  /* 0x000000010800780c */ /* 0x020fe40003f25270 */
[----:B------:R-:W-:-:S11]  /*0ae0*/  CS2R R12, SRZ ;  /* 0x00000000000c7805 */ /* 0x000fd6000001ff00 */
[----:B------:R-:W-:Y:S05]  /*0af0*/  @!P1 BREAK.RELIABLE B1 ;  /* 0x0000000000019942 */ /* 0x000fea0003800100 */
[----:B------:R-:W-:Y:S05]  /*0b00*/  @!P1 BRA `(.L_x_6) ;  /* 0x00000008009c9947 */ /* 0x000fea0003800000 */
[----:B------:R-:W-:-:S13]  /*0b10*/  ISETP.NE.AND P1, PT, R15, RZ, PT ;  /* 0x000000ff0f00720c */ /* 0x000fda0003f25270 */
[----:B------:R-:W-:Y:S05]  /*0b20*/  @P1 BREAK.RELIABLE B1 ;  /* 0x0000000000011942 */ /* 0x000fea0003800100 */
[----:B------:R-:W-:Y:S05]  /*0b30*/  @P1 BRA `(.L_x_7) ;  /* 0x0000000000581947 */ /* 0x000fea0003800000 */
[----:B------:R-:W-:Y:S01]  /*0b40*/  IMAD.MOV.U32 R0, RZ, RZ, -0x1 ;  /* 0xffffffffff007424 */ /* 0x000fe200078e00ff */
[----:B------:R-:W-:Y:S04]  /*0b50*/  BSSY.RECONVERGENT B2, `(.L_x_5) ;  /* 0x000000c000027945 */ /* 0x000fe80003800200 */
[----:B------:R-:W-:-:S04]  /*0b60*/  VIADDMNMX.U32 R17, R17, R0, 0x2, PT ;  /* 0x0000000211117446 */ /* 0x000fc80003800000 */
[----:B------:R-:W-:-:S04]  /*0b70*/  SHF.L.U32 R17, R17, 0x2, RZ ;  /* 0x0000000211117819 */ /* 0x000fc800000006ff */
[----:B------:R-:W2:Y:S02]  /*0b80*/  LDC R6, c[0x2][R17] ;  /* 0x0080000011067b82 */ /* 0x000ea40000000800 */
[----:B--2---:R-:W-:-:S04]  /*0b90*/  SHF.R.S32.HI R7, RZ, 0x1f, R6 ;  /* 0x0000001fff077819 */ /* 0x004fc80000011406 */
.L_x_65:
[----:B------:R-:W-:Y:S05]  /*0ba0*/  BRX R6 -0xbb0                                                   (*"BRANCH_TARGETS .L_x_66,.L_x_67,.L_x_68"*) ;  /* 0xfffffff406147949 */ /* 0x000fea000383ffff */
.L_x_68:
[----:B------:R-:W-:Y:S01]  /*0bb0*/  IMAD.IADD R9, R10, 0x1, R11 ;  /* 0x000000010a097824 */ /* 0x000fe200078e020b */
[----:B------:R-:W-:Y:S06]  /*0bc0*/  BRA `(.L_x_8) ;  /* 0x0000000000107947 */ /* 0x000fec0003800000 */
.L_x_66:
[----:B------:R-:W-:Y:S01]  /*0bd0*/  VIADD R9, R11, 0x1 ;  /* 0x000000010b097836 */ /* 0x000fe20000000000 */
[----:B------:R-:W-:Y:S06]  /*0be0*/  BRA `(.L_x_8) ;  /* 0x0000000000087947 */ /* 0x000fec0003800000 */
.L_x_67:
[----:B01----:R-:W2:Y:S02]  /*0bf0*/  LDG.E R2, desc[UR6][R2.64+0x4] ;  /* 0x0000040602027981 */ /* 0x003ea4000c1e1900 */
[----:B--2---:R-:W-:-:S07]  /*0c00*/  IMAD R9, R10, R2, R11 ;  /* 0x000000020a097224 */ /* 0x004fce00078e020b */
.L_x_8:
[----:B------:R-:W-:Y:S05]  /*0c10*/  BSYNC.RECONVERGENT B2 ;  /* 0x0000000000027941 */ /* 0x000fea0003800200 */
.L_x_5:
[----:B------:R-:W-:Y:S05]  /*0c20*/  BSYNC.RELIABLE B1 ;  /* 0x0000000000017941 */ /* 0x000fea0003800100 */
.L_x_2:
[----:B------:R-:W0:Y:S02]  /*0c30*/  LDC.64 R6, c[0x0][0x388] ;  /* 0x0000e200ff067b82 */ /* 0x000e240000000a00 */
[----:B01----:R-:W-:-:S04]  /*0c40*/  IMAD.WIDE R2, R9, 0x8, R6 ;  /* 0x0000000809027825 */ /* 0x003fc800078e0206 */
[----:B------:R-:W-:Y:S02]  /*0c50*/  IMAD.WIDE R6, R11, 0x8, R6 ;  /* 0x000000080b067825 */ /* 0x000fe400078e0206 */
[----:B------:R-:W2:Y:S04]  /*0c60*/  LDG.E.64 R2, desc[UR6][R2.64] ;  /* 0x0000000602027981 */ /* 0x000ea8000c1e1b00 */
[----:B------:R-:W2:Y:S02]  /*0c70*/  LDG.E.64 R6, desc[UR6][R6.64] ;  /* 0x0000000606067981 */ /* 0x000ea4000c1e1b00 */
[----:B--2---:R-:W-:Y:S01]  /*0c80*/  DADD R12, R2, -R6 ;  /* 0x00000000020c7229 */ /* 0x004fe20000000806 */
[----:B------:R-:W-:Y:S10]  /*0c90*/  BRA `(.L_x_6) ;  /* 0x0000000800387947 */ /* 0x000ff40003800000 */
.L_x_7:
[----:B------:R-:W-:-:S04]  /*0ca0*/  IADD3 R0, PT, PT, R8, -0x1, RZ ;  /* 0xffffffff08007810 */ /* 0x000fc80007ffe0ff */
[----:B------:R-:W-:-:S13]  /*0cb0*/  ISETP.NE.AND P1, PT, R15, R0, PT ;  /* 0x000000000f00720c */ /* 0x000fda0003f25270 */
[----:B------:R-:W-:Y:S05]  /*0cc0*/  @P1 BRA `(.L_x_9) ;  /* 0x0000000000441947 */ /* 0x000fea0003800000 */
[----:B------:R-:W2:Y:S02]  /*0cd0*/  LDC.64 R6, c[0x0][0x388] ;  /* 0x0000e200ff067b82 */ /* 0x000ea40000000a00 */
[----:B--2---:R-:W-:-:S06]  /*0ce0*/  IMAD.WIDE R8, R11, 0x8, R6 ;  /* 0x000000080b087825 */ /* 0x004fcc00078e0206 */
[----:B------:R-:W5:Y:S01]  /*0cf0*/  LDG.E.64 R8, desc[UR6][R8.64] ;  /* 0x0000000608087981 */ /* 0x000f62000c1e1b00 */
[----:B------:R-:W-:Y:S04]  /*0d00*/  BSSY.RECONVERGENT B2, `(.L_x_10) ;  /* 0x0000009000027945 */ /* 0x000fe80003800200 */
[----:B------:R-:W-:Y:S05]  /*0d10*/  @!P0 BRA `(.L_x_11) ;  /* 0x0000000000108947 */ /* 0x000fea0003800000 */
[----:B------:R-:W-:-:S13]  /*0d20*/  ISETP.NE.AND P0, PT, R17, 0x1, PT ;  /* 0x000000011100780c */ /* 0x000fda0003f05270 */
[C---:B------:R-:W-:Y:S02]  /*0d30*/  @P0 IMAD.IADD R13, R11.reuse, 0x1, -R10 ;  /* 0x000000010b0d0824 */ /* 0x040fe400078e0a0a */
[----:B------:R-:W-:Y:S01]  /*0d40*/  @!P0 VIADD R13, R11, 0xffffffff ;  /* 0xffffffff0b0d8836 */ /* 0x000fe20000000000 */
[----:B------:R-:W-:Y:S06]  /*0d50*/  BRA `(.L_x_12) ;  /* 0x00000000000c7947 */ /* 0x000fec0003800000 */
.L_x_11:
[----:B01----:R-:W2:Y:S01]  /*0d60*/  LDG.E R2, desc[UR6][R2.64+0x4] ;  /* 0x0000040602027981 */ /* 0x003ea2000c1e1900 */
[----:B------:R-:W-:-:S05]  /*0d70*/  IADD3 R10, PT, PT, -R10, RZ, RZ ;  /* 0x000000ff0a0a7210 */ /* 0x000fca0007ffe1ff */
[----:B--2---:R-:W-:-:S07]  /*0d80*/  IMAD R13, R2, R10, R11 ;  /* 0x0000000a020d7224 */ /* 0x004fce00078e020b */
.L_x_12:
[----:B------:R-:W-:Y:S05]  /*0d90*/  BSYNC.RECONVERGENT B2 ;  /* 0x0000000000027941 */ /* 0x000fea0003800200 */
.L_x_10:
[----:B01----:R-:W-:-:S06]  /*0da0*/  IMAD.WIDE R2, R13, 0x8, R6 ;  /* 0x000000080d027825 */ /* 0x003fcc00078e0206 */
[----:B------:R-:W2:Y:S02]  /*0db0*/  LDG.E.64 R2, desc[UR6][R2.64] ;  /* 0x0000000602027981 */ /* 0x000ea4000c1e1b00 */
[----:B--2--5:R-:W-:Y:S01]  /*0dc0*/  DADD R12, R8, -R2 ;  /* 0x00000000080c7229 */ /* 0x024fe20000000802 */
[----:B------:R-:W-:Y:S10]  /*0dd0*/  BRA `(.L_x_6) ;  /* 0x0000000400e87947 */ /* 0x000ff40003800000 */
.L_x_9:
[----:B------:R-:W-:Y:S01]  /*0de0*/  VIADD R8, R8, 0xfffffffe ;  /* 0xfffffffe08087836 */ /* 0x000fe20000000000 */
[----:B------:R-:W-:-:S04]  /*0df0*/  ISETP.NE.AND P1, PT, R15, 0x1, PT ;  /* 0x000000010f00780c */ /* 0x000fc80003f25270 */
[----:B------:R-:W-:-:S13]  /*0e00*/  ISETP.NE.AND P0, PT, R15, R8, PT ;  /* 0x000000080f00720c */ /* 0x000fda0003f05270 */
[----:B------:R-:W-:Y:S05]  /*0e10*/  @P0 BRA P1, `(.L_x_13) ;  /* 0x0000000000940947 */ /* 0x000fea0000800000 */
[----:B------:R-:W-:Y:S01]  /*0e20*/  IMAD.MOV.U32 R0, RZ, RZ, -0x1 ;  /* 0xffffffffff007424 */ /* 0x000fe200078e00ff */
[----:B------:R-:W-:Y:S04]  /*0e30*/  BSSY.RECONVERGENT B2, `(.L_x_14) ;  /* 0x000001e000027945 */ /* 0x000fe80003800200 */
[----:B------:R-:W-:-:S04]  /*0e40*/  VIADDMNMX.U32 R0, R17, R0, 0x2, PT ;  /* 0x0000000211007446 */ /* 0x000fc80003800000 */
[----:B------:R-:W-:-:S04]  /*0e50*/  SHF.L.U32 R0, R0, 0x2, RZ ;  /* 0x0000000200007819 */ /* 0x000fc800000006ff */
[----:B------:R-:W2:Y:S02]  /*0e60*/  LDC R6, c[0x2][R0+0xc] ;  /* 0x0080030000067b82 */ /* 0x000ea40000000800 */
[----:B--2---:R-:W-:-:S04]  /*0e70*/  SHF.R.S32.HI R7, RZ, 0x1f, R6 ;  /* 0x0000001fff077819 */ /* 0x004fc80000011406 */
.L_x_69:
[----:B------:R-:W-:Y:S05]  /*0e80*/  BRX R6 -0xe90                                                   (*"BRANCH_TARGETS .L_x_70,.L_x_71,.L_x_72"*) ;  /* 0xfffffff0065c7949 */ /* 0x000fea000383ffff */
.L_x_72:
[----:B------:R-:W2:Y:S01]  /*0e90*/  LDCU.64 UR8, c[0x0][0x388] ;  /* 0x00007100ff0877ac */ /* 0x000ea20008000a00 */
[----:B01----:R-:W-:Y:S01]  /*0ea0*/  IMAD.IADD R3, R10, 0x1, R11 ;  /* 0x000000010a037824 */ /* 0x003fe200078e020b */
[----:B--2---:R-:W-:Y:S01]  /*0eb0*/  MOV R9, UR9 ;  /* 0x0000000900097c02 */ /* 0x004fe20008000f00 */
[----:B------:R-:W-:-:S04]  /*0ec0*/  IMAD.U32 R8, RZ, RZ, UR8 ;  /* 0x00000008ff087e24 */ /* 0x000fc8000f8e00ff */
[----:B------:R-:W-:-:S05]  /*0ed0*/  IMAD.WIDE R2, R3, 0x8, R8 ;  /* 0x0000000803027825 */ /* 0x000fca00078e0208 */
[----:B------:R0:W5:Y:S01]  /*0ee0*/  LDG.E.64 R6, desc[UR6][R2.64] ;  /* 0x0000000602067981 */ /* 0x000162000c1e1b00 */
[----:B------:R-:W-:Y:S01]  /*0ef0*/  IMAD.IADD R11, R11, 0x1, -R10 ;  /* 0x000000010b0b7824 */ /* 0x000fe200078e0a0a */
[----:B------:R-:W-:Y:S06]  /*0f00*/  BRA `(.L_x_15) ;  /* 0x0000000000407947 */ /* 0x000fec0003800000 */
.L_x_70:
[----:B------:R-:W2:Y:S02]  /*0f10*/  LDCU.64 UR8, c[0x0][0x388] ;  /* 0x00007100ff0877ac */ /* 0x000ea40008000a00 */
[----:B--2---:R-:W-:Y:S01]  /*0f20*/  MOV R9, UR9 ;  /* 0x0000000900097c02 */ /* 0x004fe20008000f00 */
[----:B------:R-:W-:-:S04]  /*0f30*/  IMAD.U32 R8, RZ, RZ, UR8 ;  /* 0x00000008ff087e24 */ /* 0x000fc8000f8e00ff */
[----:B------:R-:W-:-:S06]  /*0f40*/  IMAD.WIDE R6, R11, 0x8, R8 ;  /* 0x000000080b067825 */ /* 0x000fcc00078e0208 */
[----:B------:R-:W5:Y:S01]  /*0f50*/  LDG.E.64 R6, desc[UR6][R6.64+0x8] ;  /* 0x0000080606067981 */ /* 0x000f62000c1e1b00 */
[----:B------:R-:W-:Y:S01]  /*0f60*/  VIADD R11, R11, 0xffffffff ;  /* 0xffffffff0b0b7836 */ /* 0x000fe20000000000 */
[----:B------:R-:W-:Y:S06]  /*0f70*/  BRA `(.L_x_15) ;  /* 0x0000000000247947 */ /* 0x000fec0003800000 */
.L_x_71:
[----:B01----:R-:W2:Y:S01]  /*0f80*/  LDG.E R2, desc[UR6][R2.64+0x4] ;  /* 0x0000040602027981 */ /* 0x003ea2000c1e1900 */
[----:B------:R-:W0:Y:S02]  /*0f90*/  LDCU.64 UR8, c[0x0][0x388] ;  /* 0x00007100ff0877ac */ /* 0x000e240008000a00 */
[----:B0-----:R-:W-:Y:S01]  /*0fa0*/  MOV R9, UR9 ;  /* 0x0000000900097c02 */ /* 0x001fe20008000f00 */
[----:B------:R-:W-:Y:S02]  /*0fb0*/  IMAD.U32 R8, RZ, RZ, UR8 ;  /* 0x00000008ff087e24 */ /* 0x000fe4000f8e00ff */
[----:B--2---:R-:W-:-:S04]  /*0fc0*/  IMAD R7, R10, R2, R11 ;  /* 0x000000020a077224 */ /* 0x004fc800078e020b */
[----:B------:R-:W-:-:S06]  /*0fd0*/  IMAD.WIDE R6, R7, 0x8, R8 ;  /* 0x0000000807067825 */ /* 0x000fcc00078e0208 */
[----:B------:R-:W5:Y:S01]  /*0fe0*/  LDG.E.64 R6, desc[UR6][R6.64] ;  /* 0x0000000606067981 */ /* 0x000f62000c1e1b00 */
[----:B------:R-:W-:-:S04]  /*0ff0*/  IMAD.MOV R10, RZ, RZ, -R10 ;  /* 0x000000ffff0a7224 */ /* 0x000fc800078e0a0a */
[----:B------:R-:W-:-:S07]  /*1000*/  IMAD R11, R2, R10, R11 ;  /* 0x0000000a020b7224 */ /* 0x000fce00078e020b */
.L_x_15:
[----:B------:R-:W-:Y:S05]  /*1010*/  BSYNC.RECONVERGENT B2 ;  /* 0x0000000000027941 */ /* 0x000fea0003800200 */
.L_x_14:
[----:B01----:R-:W-:-:S06]  /*1020*/  IMAD.WIDE R2, R11, 0x8, R8 ;  /* 0x000000080b027825 */ /* 0x003fcc00078e0208 */
[----:B------:R-:W2:Y:S02]  /*1030*/  LDG.E.64 R2, desc[UR6][R2.64] ;  /* 0x0000000602027981 */ /* 0x000ea4000c1e1b00 */
[----:B--2--5:R-:W-:-:S08]  /*1040*/  DADD R6, -R2, R6 ;  /* 0x0000000002067229 */ /* 0x024fd00000000106 */
[----:B------:R-:W-:Y:S01]  /*1050*/  DMUL R12, R6, 0.5 ;  /* 0x3fe00000060c7828 */ /* 0x000fe20000000000 */
[----:B------:R-:W-:Y:S10]  /*1060*/  BRA `(.L_x_6) ;  /* 0x0000000400447947 */ /* 0x000ff40003800000 */
.L_x_13:
[----:B------:R-:W-:Y:S01]  /*1070*/  IMAD.MOV.U32 R0, RZ, RZ, -0x1 ;  /* 0xffffffffff007424 */ /* 0x000fe200078e00ff */
[----:B------:R-:W-:Y:S04]  /*1080*/  BSSY.RECONVERGENT B2, `(.L_x_16) ;  /* 0x0000031000027945 */ /* 0x000fe80003800200 */
[----:B------:R-:W-:-:S04]  /*1090*/  VIADDMNMX.U32 R0, R17, R0, 0x2, PT ;  /* 0x0000000211007446 */ /* 0x000fc80003800000 */
[----:B------:R-:W-:-:S04]  /*10a0*/  SHF.L.U32 R0, R0, 0x2, RZ ;  /* 0x0000000200007819 */ /* 0x000fc800000006ff */
[----:B------:R-:W2:Y:S02]  /*10b0*/  LDC R8, c[0x2][R0+0x18] ;  /* 0x0080060000087b82 */ /* 0x000ea40000000800 */
[----:B--2---:R-:W-:-:S04]  /*10c0*/  SHF.R.S32.HI R9, RZ, 0x1f, R8 ;  /* 0x0000001fff097819 */ /* 0x004fc80000011408 */
.L_x_73:
[----:B------:R-:W-:Y:S05]  /*10d0*/  BRX R8 -0x10e0                                                  (*"BRANCH_TARGETS .L_x_74,.L_x_75,.L_x_76"*) ;  /* 0xffffffec08c87949 */ /* 0x000fea000383ffff */
.L_x_76:
[----:B------:R-:W2:Y:S01]  /*10e0*/  LDCU.64 UR8, c[0x0][0x388] ;  /* 0x00007100ff0877ac */ /* 0x000ea20008000a00 */
[C---:B------:R-:W-:Y:S02]  /*10f0*/  IMAD.SHL.U32 R0, R10.reuse, 0x2, RZ ;  /* 0x000000020a007824 */ /* 0x040fe400078e00ff */
[----:B------:R-:W-:Y:S02]  /*1100*/  IMAD.IADD R17, R10, 0x1, R11 ;  /* 0x000000010a117824 */ /* 0x000fe400078e020b */
[----:B------:R-:W-:Y:S01]  /*1110*/  IMAD.IADD R13, R11, 0x1, -R0 ;  /* 0x000000010b0d7824 */ /* 0x000fe200078e0a00 */
[----:B--2---:R-:W-:Y:S01]  /*1120*/  MOV R8, UR8 ;  /* 0x0000000800087c02 */ /* 0x004fe20008000f00 */
[----:B------:R-:W-:-:S04]  /*1130*/  IMAD.U32 R9, RZ, RZ, UR9 ;  /* 0x00000009ff097e24 */ /* 0x000fc8000f8e00ff */
[----:B------:R-:W-:-:S04]  /*1140*/  IMAD.WIDE R12, R13, 0x8, R8 ;  /* 0x000000080d0c7825 */ /* 0x000fc800078e0208 */
[----:B------:R-:W-:Y:S02]  /*1150*/  IMAD.WIDE R14, R10, 0x8, R12 ;  /* 0x000000080a0e7825 */ /* 0x000fe400078e020c */
[----:B------:R-:W0:Y:S02]  /*1160*/  LDG.E.64 R12, desc[UR6][R12.64] ;  /* 0x000000060c0c7981 */ /* 0x000e24000c1e1b00 */
[----:B------:R-:W-:Y:S02]  /*1170*/  IMAD.WIDE R16, R17, 0x8, R8 ;  /* 0x0000000811107825 */ /* 0x000fe400078e0208 */
[----:B------:R-:W0:Y:S04]  /*1180*/  LDG.E.64 R14, desc[UR6][R14.64] ;  /* 0x000000060e0e7981 */ /* 0x000e28000c1e1b00 */
[----:B------:R-:W2:Y:S01]  /*1190*/  LDG.E.64 R16, desc[UR6][R16.64] ;  /* 0x0000000610107981 */ /* 0x000ea2000c1e1b00 */
[----:B01----:R-:W-:-:S08]  /*11a0*/  DFMA R2, R14, -8, R12 ;  /* 0xc02000000e02782b */ /* 0x003fd0000000000c */
[----:B--2---:R-:W-:Y:S01]  /*11b0*/  DFMA R2, R16, 8, R2 ;  /* 0x402000001002782b */ /* 0x004fe20000000002 */
[----:B------:R-:W-:Y:S10]  /*11c0*/  BRA `(.L_x_17) ;  /* 0x0000000000707947 */ /* 0x000ff40003800000 */
.L_x_74:
[----:B------:R-:W2:Y:S02]  /*11d0*/  LDCU.64 UR8, c[0x0][0x388] ;  /* 0x00007100ff0877ac */ /* 0x000ea40008000a00 */
[----:B--2---:R-:W-:Y:S01]  /*11e0*/  MOV R8, UR8 ;  /* 0x0000000800087c02 */ /* 0x004fe20008000f00 */
[----:B------:R-:W-:-:S04]  /*11f0*/  IMAD.U32 R9, RZ, RZ, UR9 ;  /* 0x00000009ff097e24 */ /* 0x000fc8000f8e00ff */
[----:B------:R-:W-:-:S05]  /*1200*/  IMAD.WIDE R14, R11, 0x8, R8 ;  /* 0x000000080b0e7825 */ /* 0x000fca00078e0208 */
[----:B01----:R-:W2:Y:S04]  /*1210*/  LDG.E.64 R2, desc[UR6][R14.64+-0x10] ;  /* 0xfffff0060e027981 */ /* 0x003ea8000c1e1b00 */
[----:B------:R-:W2:Y:S04]  /*1220*/  LDG.E.64 R12, desc[UR6][R14.64+-0x8] ;  /* 0xfffff8060e0c7981 */ /* 0x000ea8000c1e1b00 */
[----:B------:R-:W3:Y:S01]  /*1230*/  LDG.E.64 R16, desc[UR6][R14.64+0x8] ;  /* 0x000008060e107981 */ /* 0x000ee2000c1e1b00 */
[----:B------:R-:W-:Y:S01]  /*1240*/  IMAD.MOV.U32 R0, RZ, RZ, 0x2 ;  /* 0x00000002ff007424 */ /* 0x000fe200078e00ff */
[----:B--2---:R-:W-:-:S08]  /*1250*/  DFMA R2, R12, -8, R2 ;  /* 0xc02000000c02782b */ /* 0x004fd00000000002 */
[----:B---3--:R-:W-:Y:S01]  /*1260*/  DFMA R2, R16, 8, R2 ;  /* 0x402000001002782b */ /* 0x008fe20000000002 */
[----:B------:R-:W-:Y:S10]  /*1270*/  BRA `(.L_x_17) ;  /* 0x0000000000447947 */ /* 0x000ff40003800000 */
.L_x_75:
[----:B01----:R-:W2:Y:S01]  /*1280*/  LDG.E R3, desc[UR6][R2.64+0x4] ;  /* 0x0000040602037981 */ /* 0x003ea2000c1e1900 */
[----:B------:R-:W0:Y:S02]  /*1290*/  LDCU.64 UR8, c[0x0][0x388] ;  /* 0x00007100ff0877ac */ /* 0x000e240008000a00 */
[----:B0-----:R-:W-:Y:S02]  /*12a0*/  IMAD.U32 R8, RZ, RZ, UR8 ;  /* 0x00000008ff087e24 */ /* 0x001fe4000f8e00ff */
[----:B------:R-:W-:Y:S02]  /*12b0*/  IMAD.U32 R9, RZ, RZ, UR9 ;  /* 0x00000009ff097e24 */ /* 0x000fe4000f8e00ff */
[----:B--2---:R-:W-:-:S04]  /*12c0*/  IMAD R10, R10, R3, RZ ;  /* 0x000000030a0a7224 */ /* 0x004fc800078e02ff */
[C---:B------:R-:W-:Y:S01]  /*12d0*/  IMAD.IADD R17, R11.reuse, 0x1, R10 ;  /* 0x000000010b117824 */ /* 0x040fe200078e020a */
[----:B------:R-:W-:Y:S02]  /*12e0*/  SHF.L.U32 R0, R10, 0x1, RZ ;  /* 0x000000010a007819 */ /* 0x000fe400000006ff */
[----:B------:R-:W-:-:S03]  /*12f0*/  IADD3 R15, PT, PT, R11, -R10, RZ ;  /* 0x8000000a0b0f7210 */ /* 0x000fc60007ffe0ff */
[----:B------:R-:W-:Y:S02]  /*1300*/  IMAD.IADD R13, R11, 0x1, -R0 ;  /* 0x000000010b0d7824 */ /* 0x000fe400078e0a00 */
[----:B------:R-:W-:-:S04]  /*1310*/  IMAD.WIDE R14, R15, 0x8, R8 ;  /* 0x000000080f0e7825 */ /* 0x000fc800078e0208 */
[--C-:B------:R-:W-:Y:S02]  /*1320*/  IMAD.WIDE R12, R13, 0x8, R8.reuse ;  /* 0x000000080d0c7825 */ /* 0x100fe400078e0208 */
[----:B------:R-:W2:Y:S02]  /*1330*/  LDG.E.64 R14, desc[UR6][R14.64] ;  /* 0x000000060e0e7981 */ /* 0x000ea4000c1e1b00 */
[----:B------:R-:W-:Y:S02]  /*1340*/  IMAD.WIDE R16, R17, 0x8, R8 ;  /* 0x0000000811107825 */ /* 0x000fe400078e0208 */
[----:B------:R-:W2:Y:S04]  /*1350*/  LDG.E.64 R12, desc[UR6][R12.64] ;  /* 0x000000060c0c7981 */ /* 0x000ea8000c1e1b00 */
[----:B------:R-:W3:Y:S01]  /*1360*/  LDG.E.64 R16, desc[UR6][R16.64] ;  /* 0x0000000610107981 */ /* 0x000ee2000c1e1b00 */
[----:B--2---:R-:W-:-:S08]  /*1370*/  DFMA R2, R14, -8, R12 ;  /* 0xc02000000e02782b */ /* 0x004fd0000000000c */
[----:B---3--:R-:W-:-:S11]  /*1380*/  DFMA R2, R16, 8, R2 ;  /* 0x402000001002782b */ /* 0x008fd60000000002 */
.L_x_17:
[----:B------:R-:W-:Y:S05]  /*1390*/  BSYNC.RECONVERGENT B2 ;  /* 0x0000000000027941 */ /* 0x000fea0003800200 */
.L_x_16:
[----:B------:R-:W-:-:S05]  /*13a0*/  IADD3 R11, PT, PT, R11, R0, RZ ;  /* 0x000000000b0b7210 */ /* 0x000fca0007ffe0ff */
[----:B------:R-:W-:-:S06]  /*13b0*/  IMAD.WIDE R8, R11, 0x8, R8 ;  /* 0x000000080b087825 */ /* 0x000fcc00078e0208 */
[----:B------:R-:W2:Y:S01]  /*13c0*/  LDG.E.64 R8, desc[UR6][R8.64] ;  /* 0x0000000608087981 */ /* 0x000ea2000c1e1b00 */
[----:B------:R-:W0:Y:S01]  /*13d0*/  MUFU.RCP64H R11, 12 ;  /* 0x40280000000b7908 */ /* 0x000e220000001800 */
[----:B------:R-:W-:Y:S01]  /*13e0*/  IMAD.MOV.U32 R14, RZ, RZ, 0x0 ;  /* 0x00000000ff0e7424 */ /* 0x000fe200078e00ff */
[----:B------:R-:W-:Y:S01]  /*13f0*/  MOV R10, 0x1 ;  /* 0x00000001000a7802 */ /* 0x000fe20000000f00 */
[----:B------:R-:W-:Y:S01]  /*1400*/  IMAD.MOV.U32 R15, RZ, RZ, 0x40280000 ;  /* 0x40280000ff0f7424 */ /* 0x000fe200078e00ff */
[----:B------:R-:W-:Y:S05]  /*1410*/  BSSY.RECONVERGENT B2, `(.L_x_18) ;  /* 0x0000014000027945 */ /* 0x000fea0003800200 */
[----:B0-----:R-:W-:-:S08]  /*1420*/  DFMA R12, R10, -R14, 1 ;  /* 0x3ff000000a0c742b */ /* 0x001fd0000000080e */
[----:B------:R-:W-:-:S08]  /*1430*/  DFMA R12, R12, R12, R12 ;  /* 0x0000000c0c0c722b */ /* 0x000fd0000000000c */
[----:B------:R-:W-:-:S08]  /*1440*/  DFMA R12, R10, R12, R10 ;  /* 0x0000000c0a0c722b */ /* 0x000fd0000000000a */
[----:B------:R-:W-:-:S08]  /*1450*/  DFMA R10, R12, -R14, 1 ;  /* 0x3ff000000c0a742b */ /* 0x000fd0000000080e */
[----:B------:R-:W-:Y:S02]  /*1460*/  DFMA R10, R12, R10, R12 ;  /* 0x0000000a0c0a722b */ /* 0x000fe4000000000c */
[----:B--2---:R-:W-:-:S08]  /*1470*/  DADD R14, -R8, R2 ;  /* 0x00000000080e7229 */ /* 0x004fd00000000102 */
[----:B------:R-:W-:Y:S02]  /*1480*/  DMUL R2, R14, R10 ;  /* 0x0000000a0e027228 */ /* 0x000fe40000000000 */
[----:B------:R-:W-:-:S06]  /*1490*/  FSETP.GEU.AND P1, PT, |R15|, 6.5827683646048100446e-37, PT ;  /* 0x036000000f00780b */ /* 0x000fcc0003f2e200 */
[----:B------:R-:W-:-:S08]  /*14a0*/  DFMA R8, R2, -12, R14 ;  /* 0xc02800000208782b */ /* 0x000fd0000000000e */
[----:B------:R-:W-:-:S10]  /*14b0*/  DFMA R2, R10, R8, R2 ;  /* 0x000000080a02722b */ /* 0x000fd40000000002 */
[----:B------:R-:W-:-:S05]  /*14c0*/  FFMA R0, RZ, 2.625, R3 ;  /* 0x40280000ff007823 */ /* 0x000fca0000000003 */
[----:B------:R-:W-:-:S13]  /*14d0*/  FSETP.GT.AND P0, PT, |R0|, 1.469367938527859385e-39, PT ;  /* 0x001000000000780b */ /* 0x000fda0003f04200 */
[----:B------:R-:W-:Y:S05]  /*14e0*/  @P0 BRA P1, `(.L_x_19) ;  /* 0x0000000000180947 */ /* 0x000fea0000800000 */
[----:B------:R-:W-:Y:S01]  /*14f0*/  IMAD.MOV.U32 R10, RZ, RZ, R14 ;  /* 0x000000ffff0a7224 */ /* 0x000fe200078e000e */
[----:B------:R-:W-:Y:S01]  /*1500*/  MOV R0, 0x1530 ;  /* 0x0000153000007802 */ /* 0x000fe20000000f00 */
[----:B------:R-:W-:-:S07]  /*1510*/  IMAD.MOV.U32 R11, RZ, RZ, R15 ;  /* 0x000000ffff0b7224 */ /* 0x000fce00078e000f */
[----:B------:R-:W-:Y:S05]  /*1520*/  CALL.REL.NOINC `($__internal_0_$__cuda_sm20_div_rn_f64_full) ;  /* 0x0000001800247944 */ /* 0x000fea0003c00000 */
[----:B------:R-:W-:Y:S01]  /*1530*/  MOV R2, R12 ;  /* 0x0000000c00027202 */ /* 0x000fe20000000f00 */
[----:B------:R-:W-:-:S07]  /*1540*/  IMAD.MOV.U32 R3, RZ, RZ, R13 ;  /* 0x000000ffff037224 */ /* 0x000fce00078e000d */
.L_x_19:
[----:B------:R-:W-:Y:S05]  /*1550*/  BSYNC.RECONVERGENT B2 ;  /* 0x0000000000027941 */ /* 0x000fea0003800200 */
.L_x_18:
[----:B------:R-:W-:Y:S01]  /*1560*/  IMAD.MOV.U32 R12, RZ, RZ, R2 ;  /* 0x000000ffff0c7224 */ /* 0x000fe200078e0002 */
[----:B------:R-:W-:-:S07]  /*1570*/  MOV R13, R3 ;  /* 0x00000003000d7202 */ /* 0x000fce0000000f00 */
.L_x_6:
[----:B------:R-:W-:Y:S05]  /*1580*/  BSYNC.RECONVERGENT B0 ;  /* 0x0000000000007941 */ /* 0x000fea0003800200 */
.L_x_1:
[----:B01----:R-:W0:Y:S01]  /*1590*/  LDC.64 R2, c[0x0][0x398] ;  /* 0x0000e600ff027b82 */ /* 0x003e220000000a00 */
[----:B------:R-:W1:Y:S02]  /*15a0*/  LDCU UR5, c[0x0][0x3a0] ;  /* 0x00007400ff0577ac */ /* 0x000e640008000800 */
[----:B-1----:R-:W-:-:S04]  /*15b0*/  IMAD R5, R5, UR5, R4 ;  /* 0x0000000505057c24 */ /* 0x002fc8000f8e0204 */
[----:B0-----:R-:W-:-:S05]  /*15c0*/  IMAD.WIDE R2, R5, 0x8, R2 ;  /* 0x0000000805027825 */ /* 0x001fca00078e0202 */
[----:B------:R-:W-:Y:S01]  /*15d0*/  STG.E.64 desc[UR6][R2.64], R12 ;  /* 0x0000000c02007986 */ /* 0x000fe2000c101b06 */
[----:B------:R-:W-:Y:S05]  /*15e0*/  EXIT ;  /* 0x000000000000794d */ /* 0x000fea0003800000 */
.L_x_0:
[----:B------:R-:W-:-:S05]  /*15f0*/  IMAD.SHL.U32 R9, R9, 0x2, RZ ;  /* 0x0000000209097824 */ /* 0x000fca00078e00ff */
[----:B------:R-:W-:-:S13]  /*1600*/  ISETP.GE.AND P0, PT, R0, R9, PT ;  /* 0x000000090000720c */ /* 0x000fda0003f06270 */
[----:B------:R-:W-:Y:S05]  /*1610*/  @P0 BRA `(.L_x_20) ;  /* 0x0000000800f40947 */ /* 0x000fea0003800000 */
[----:B------:R-:W-:Y:S01]  /*1620*/  ISETP.NE.AND P1, PT, R17, 0x2, PT ;  /* 0x000000021100780c */ /* 0x000fe20003f25270 */
[----:B------:R-:W-:Y:S04]  /*1630*/  BSSY.RECONVERGENT B0, `(.L_x_21) ;  /* 0x00000b5000007945 */ /* 0x000fe80003800200 */
[----:B------:R-:W-:Y:S08]  /*1640*/  BSSY.RELIABLE B1, `(.L_x_22) ;  /* 0x0000020000017945 */ /* 0x000ff00003800100 */
[----:B------:R-:W-:Y:S05]  /*1650*/  @!P1 BRA `(.L_x_23) ;  /* 0x0000000000209947 */ /* 0x000fea0003800000 */
[----:B------:R-:W-:Y:S01]  /*1660*/  ISETP.NE.AND P0, PT, R17, 0x1, PT ;  /* 0x000000011100780c */ /* 0x000fe20003f05270 */
[----:B------:R-:W-:-:S12]  /*1670*/  IMAD.MOV.U32 R15, RZ, RZ, R4 ;  /* 0x000000ffff0f7224 */ /* 0x000fd800078e0004 */
[----:B------:R-:W-:Y:S05]  /*1680*/  @!P0 BRA `(.L_x_24) ;  /* 0x0000000000188947 */ /* 0x000fea0003800000 */
[----:B------:R-:W-:-:S13]  /*1690*/  ISETP.NE.AND P0, PT, R17, RZ, PT ;  /* 0x000000ff1100720c */ /* 0x000fda0003f05270 */
[----:B------:R-:W-:Y:S05]  /*16a0*/  @P0 BRA `(.L_x_25) ;  /* 0x0000000000640947 */ /* 0x000fea0003800000 */
[----:B------:R1:W5:Y:S01]  /*16b0*/  LDG.E R8, desc[UR6][R2.64+0x4] ;  /* 0x0000040602087981 */ /* 0x000362000c1e1900 */
[----:B------:R-:W-:Y:S01]  /*16c0*/  MOV R15, R6 ;  /* 0x00000006000f7202 */ /* 0x000fe20000000f00 */
[----:B------:R-:W-:Y:S06]  /*16d0*/  BRA `(.L_x_24) ;  /* 0x0000000000047947 */ /* 0x000fec0003800000 */
.L_x_23:
[----:B------:R0:W5:Y:S02]  /*16e0*/  LDG.E R8, desc[UR6][R2.64+0x8] ;  /* 0x0000080602087981 */ /* 0x000164000c1e1900 */
.L_x_24:
[----:B-----5:R-:W-:Y:S02]  /*16f0*/  ISETP.NE.AND P0, PT, R8, 0x1, PT ;  /* 0x000000010800780c */ /* 0x020fe40003f05270 */
[----:B------:R-:W-:-:S11]  /*1700*/  CS2R R12, SRZ ;  /* 0x00000000000c7805 */ /* 0x000fd6000001ff00 */
[----:B------:R-:W-:Y:S05]  /*1710*/  @!P0 BREAK.RELIABLE B1 ;  /* 0x0000000000018942 */ /* 0x000fea0003800100 */
[----:B------:R-:W-:Y:S05]  /*1720*/  @!P0 BRA `(.L_x_26) ;  /* 0x0000000800948947 */ /* 0x000fea0003800000 */
[----:B------:R-:W-:-:S13]  /*1730*/  ISETP.NE.AND P0, PT, R15, RZ, PT ;  /* 0x000000ff0f00720c */ /* 0x000fda0003f05270 */
[----:B------:R-:W-:Y:S05]  /*1740*/  @P0 BREAK.RELIABLE B1 ;  /* 0x0000000000010942 */ /* 0x000fea0003800100 */
[----:B------:R-:W-:Y:S05]  /*1750*/  @P0 BRA `(.L_x_27) ;  /* 0x0000000000580947 */ /* 0x000fea0003800000 */
[----:B------:R-:W-:Y:S01]  /*1760*/  IMAD.MOV.U32 R0, RZ, RZ, 0x2 ;  /* 0x00000002ff007424 */ /* 0x000fe200078e00ff */
[----:B------:R-:W-:Y:S04]  /*1770*/  BSSY.RECONVERGENT B2, `(.L_x_25) ;  /* 0x000000c000027945 */ /* 0x000fe80003800200 */
[----:B------:R-:W-:-:S05]  /*1780*/  VIADDMNMX.U32 R17, R17, 0xffffffff, R0, PT ;  /* 0xffffffff11117846 */ /* 0x000fca0003800000 */
[----:B------:R-:W-:-:S04]  /*1790*/  IMAD.SHL.U32 R17, R17, 0x4, RZ ;  /* 0x0000000411117824 */ /* 0x000fc800078e00ff */
[----:B------:R-:W2:Y:S02]  /*17a0*/  LDC R6, c[0x2][R17+0x24] ;  /* 0x0080090011067b82 */ /* 0x000ea40000000800 */
[----:B--2---:R-:W-:-:S04]  /*17b0*/  SHF.R.S32.HI R7, RZ, 0x1f, R6 ;  /* 0x0000001fff077819 */ /* 0x004fc80000011406 */
.L_x_77:
[----:B------:R-:W-:Y:S05]  /*17c0*/  BRX R6 -0x17d0                                                  (*"BRANCH_TARGETS .L_x_78,.L_x_79,.L_x_80"*) ;  /* 0xffffffe8060c7949 */ /* 0x000fea000383ffff */
.L_x_80:
[----:B------:R-:W-:Y:S01]  /*17d0*/  IADD3 R9, PT, PT, R10, R11, RZ ;  /* 0x0000000b0a097210 */ /* 0x000fe20007ffe0ff */
[----:B------:R-:W-:Y:S06]  /*17e0*/  BRA `(.L_x_28) ;  /* 0x0000000000107947 */ /* 0x000fec0003800000 */
.L_x_78:
[----:B------:R-:W-:Y:S01]  /*17f0*/  VIADD R9, R11, 0x1 ;  /* 0x000000010b097836 */ /* 0x000fe20000000000 */
[----:B------:R-:W-:Y:S06]  /*1800*/  BRA `(.L_x_28) ;  /* 0x0000000000087947 */ /* 0x000fec0003800000 */
.L_x_79:
[----:B01----:R-:W2:Y:S02]  /*1810*/  LDG.E R2, desc[UR6][R2.64+0x4] ;  /* 0x0000040602027981 */ /* 0x003ea4000c1e1900 */
[----:B--2---:R-:W-:-:S07]  /*1820*/  IMAD R9, R10, R2, R11 ;  /* 0x000000020a097224 */ /* 0x004fce00078e020b */
.L_x_28:
[----:B------:R-:W-:Y:S05]  /*1830*/  BSYNC.RECONVERGENT B2 ;  /* 0x0000000000027941 */ /* 0x000fea0003800200 */
.L_x_25:
[----:B------:R-:W-:Y:S05]  /*1840*/  BSYNC.RELIABLE B1 ;  /* 0x0000000000017941 */ /* 0x000fea0003800100 */
.L_x_22:
[----:B------:R-:W0:Y:S02]  /*1850*/  LDC.64 R6, c[0x0][0x388] ;  /* 0x0000e200ff067b82 */ /* 0x000e240000000a00 */
[----:B01----:R-:W-:-:S04]  /*1860*/  IMAD.WIDE R2, R9, 0x8, R6 ;  /* 0x0000000809027825 */ /* 0x003fc800078e0206 */
[----:B------:R-:W-:Y:S02]  /*1870*/  IMAD.WIDE R6, R11, 0x8, R6 ;  /* 0x000000080b067825 */ /* 0x000fe400078e0206 */
[----:B------:R-:W2:Y:S04]  /*1880*/  LDG.E.64 R2, desc[UR6][R2.64] ;  /* 0x0000000602027981 */ /* 0x000ea8000c1e1b00 */
[----:B------:R-:W2:Y:S02]  /*1890*/  LDG.E.64 R12, desc[UR6][R6.64] ;  /* 0x00000006060c7981 */ /* 0x000ea4000c1e1b00 */
[----:B--2---:R-:W-:Y:S01]  /*18a0*/  DADD R12, R2, -R12 ;  /* 0x00000000020c7229 */ /* 0x004fe2000000080c */
[----:B------:R-:W-:Y:S10]  /*18b0*/  BRA `(.L_x_26) ;  /* 0x0000000800307947 */ /* 0x000ff40003800000 */
.L_x_27:
[----:B------:R-:W-:-:S05]  /*18c0*/  VIADD R0, R8, 0xffffffff ;  /* 0xffffffff08007836 */ /* 0x000fca0000000000 */
        /* <DEDUP_REMOVED lines=8> */
[----:B------:R-:W-:Y:S01]  /*1950*/  @P0 IADD3 R13, PT, PT, -R10, R11, RZ ;  /* 0x0000000b0a0d0210 */ /* 0x000fe20007ffe1ff */
[----:B------:R-:W-:Y:S01]  /*1960*/  @!P0 VIADD R13, R11, 0xffffffff ;  /* 0xffffffff0b0d8836 */ /* 0x000fe20000000000 */
[----:B------:R-:W-:Y:S06]  /*1970*/  BRA `(.L_x_32) ;  /* 0x00000000000c7947 */ /* 0x000fec0003800000 */
.L_x_31:
[----:B01----:R-:W2:Y:S01]  /*1980*/  LDG.E R2, desc[UR6][R2.64+0x4] ;  /* 0x0000040602027981 */ /* 0x003ea2000c1e1900 */
[----:B------:R-:W-:-:S04]  /*1990*/  IMAD.MOV R10, RZ, RZ, -R10 ;  /* 0x000000ffff0a7224 */ /* 0x000fc800078e0a0a */
[----:B--2---:R-:W-:-:S07]  /*19a0*/  IMAD R13, R2, R10, R11 ;  /* 0x0000000a020d7224 */ /* 0x004fce00078e020b */
.L_x_32:
[----:B------:R-:W-:Y:S05]  /*19b0*/  BSYNC.RECONVERGENT B2 ;  /* 0x0000000000027941 */ /* 0x000fea0003800200 */
.L_x_30:
[----:B01----:R-:W-:-:S06]  /*19c0*/  IMAD.WIDE R2, R13, 0x8, R6 ;  /* 0x000000080d027825 */ /* 0x003fcc00078e0206 */
[----:B------:R-:W2:Y:S02]  /*19d0*/  LDG.E.64 R2, desc[UR6][R2.64] ;  /* 0x0000000602027981 */ /* 0x000ea4000c1e1b00 */
[----:B--2--5:R-:W-:Y:S01]  /*19e0*/  DADD R12, R8, -R2 ;  /* 0x00000000080c7229 */ /* 0x024fe20000000802 */
[----:B------:R-:W-:Y:S10]  /*19f0*/  BRA `(.L_x_26) ;  /* 0x0000000400e07947 */ /* 0x000ff40003800000 */
.L_x_29:
[----:B------:R-:W-:Y:S02]  /*1a00*/  IADD3 R8, PT, PT, R8, -0x2, RZ ;  /* 0xfffffffe08087810 */ /* 0x000fe40007ffe0ff */
[C---:B------:R-:W-:Y:S02]  /*1a10*/  ISETP.NE.AND P1, PT, R15.reuse, 0x1, PT ;  /* 0x000000010f00780c */ /* 0x040fe40003f25270 */
[----:B------:R-:W-:-:S13]  /*1a20*/  ISETP.NE.AND P0, PT, R15, R8, PT ;  /* 0x000000080f00720c */ /* 0x000fda0003f05270 */
[----:B------:R-:W-:Y:S05]  /*1a30*/  @P0 BRA P1, `(.L_x_33) ;  /* 0x0000000000940947 */ /* 0x000fea0000800000 */
[----:B------:R-:W-:Y:S01]  /*1a40*/  IMAD.MOV.U32 R0, RZ, RZ, 0x2 ;  /* 0x00000002ff007424 */ /* 0x000fe200078e00ff */
[----:B------:R-:W-:Y:S04]  /*1a50*/  BSSY.RECONVERGENT B2, `(.L_x_34) ;  /* 0x000001e000027945 */ /* 0x000fe80003800200 */
[----:B------:R-:W-:-:S05]  /*1a60*/  VIADDMNMX.U32 R0, R17, 0xffffffff, R0, PT ;  /* 0xffffffff11007846 */ /* 0x000fca0003800000 */
[----:B------:R-:W-:-:S04]  /*1a70*/  IMAD.SHL.U32 R0, R0, 0x4, RZ ;  /* 0x0000000400007824 */ /* 0x000fc800078e00ff */
[----:B------:R-:W2:Y:S02]  /*1a80*/  LDC R6, c[0x2][R0+0x30] ;  /* 0x00800c0000067b82 */ /* 0x000ea40000000800 */
[----:B--2---:R-:W-:-:S04]  /*1a90*/  SHF.R.S32.HI R7, RZ, 0x1f, R6 ;  /* 0x0000001fff077819 */ /* 0x004fc80000011406 */
.L_x_81:
[----:B------:R-:W-:Y:S05]  /*1aa0*/  BRX R6 -0x1ab0                                                  (*"BRANCH_TARGETS .L_x_82,.L_x_83,.L_x_84"*) ;  /* 0xffffffe406547949 */ /* 0x000fea000383ffff */
.L_x_84:
[----:B------:R-:W2:Y:S01]  /*1ab0*/  LDCU.64 UR8, c[0x0][0x388] ;  /* 0x00007100ff0877ac */ /* 0x000ea20008000a00 */
[----:B------:R-:W-:Y:S01]  /*1ac0*/  IADD3 R7, PT, PT, R10, R11, RZ ;  /* 0x0000000b0a077210 */ /* 0x000fe20007ffe0ff */
[----:B--2---:R-:W-:Y:S02]  /*1ad0*/  IMAD.U32 R8, RZ, RZ, UR8 ;  /* 0x00000008ff087e24 */ /* 0x004fe4000f8e00ff */
[----:B------:R-:W-:Y:S02]  /*1ae0*/  IMAD.U32 R9, RZ, RZ, UR9 ;  /* 0x00000009ff097e24 */ /* 0x000fe4000f8e00ff */
[----:B------:R-:W-:-:S06]  /*1af0*/  IMAD.WIDE R6, R7, 0x8, R8 ;  /* 0x0000000807067825 */ /* 0x000fcc00078e0208 */
[----:B------:R-:W5:Y:S01]  /*1b00*/  LDG.E.64 R6, desc[UR6][R6.64] ;  /* 0x0000000606067981 */ /* 0x000f62000c1e1b00 */
[----:B------:R-:W-:Y:S01]  /*1b10*/  IADD3 R11, PT, PT, -R10, R11, RZ ;  /* 0x0000000b0a0b7210 */ /* 0x000fe20007ffe1ff */
[----:B------:R-:W-:Y:S06]  /*1b20*/  BRA `(.L_x_35) ;  /* 0x0000000000407947 */ /* 0x000fec0003800000 */
.L_x_82:
[----:B------:R-:W2:Y:S02]  /*1b30*/  LDCU.64 UR8, c[0x0][0x388] ;  /* 0x00007100ff0877ac */ /* 0x000ea40008000a00 */
[----:B--2---:R-:W-:Y:S02]  /*1b40*/  IMAD.U32 R8, RZ, RZ, UR8 ;  /* 0x00000008ff087e24 */ /* 0x004fe4000f8e00ff */
[----:B------:R-:W-:Y:S02]  /*1b50*/  IMAD.U32 R9, RZ, RZ, UR9 ;  /* 0x00000009ff097e24 */ /* 0x000fe4000f8e00ff */
[----:B------:R-:W-:-:S06]  /*1b60*/  IMAD.WIDE R6, R11, 0x8, R8 ;  /* 0x000000080b067825 */ /* 0x000fcc00078e0208 */
[----:B------:R-:W5:Y:S01]  /*1b70*/  LDG.E.64 R6, desc[UR6][R6.64+0x8] ;  /* 0x0000080606067981 */ /* 0x000f62000c1e1b00 */
[----:B------:R-:W-:Y:S01]  /*1b80*/  IADD3 R11, PT, PT, R11, -0x1, RZ ;  /* 0xffffffff0b0b7810 */ /* 0x000fe20007ffe0ff */
[----:B------:R-:W-:Y:S06]  /*1b90*/  BRA `(.L_x_35) ;  /* 0x0000000000247947 */ /* 0x000fec0003800000 */
.L_x_83:
[----:B01----:R-:W2:Y:S01]  /*1ba0*/  LDG.E R2, desc[UR6][R2.64+0x4] ;  /* 0x0000040602027981 */ /* 0x003ea2000c1e1900 */
[----:B------:R-:W0:Y:S02]  /*1bb0*/  LDCU.64 UR8, c[0x0][0x388] ;  /* 0x00007100ff0877ac */ /* 0x000e240008000a00 */
[----:B0-----:R-:W-:Y:S02]  /*1bc0*/  IMAD.U32 R8, RZ, RZ, UR8 ;  /* 0x00000008ff087e24 */ /* 0x001fe4000f8e00ff */
[----:B------:R-:W-:Y:S02]  /*1bd0*/  IMAD.U32 R9, RZ, RZ, UR9 ;  /* 0x00000009ff097e24 */ /* 0x000fe4000f8e00ff */
[----:B--2---:R-:W-:-:S04]  /*1be0*/  IMAD R7, R10, R2, R11 ;  /* 0x000000020a077224 */ /* 0x004fc800078e020b */
[----:B------:R-:W-:-:S06]  /*1bf0*/  IMAD.WIDE R6, R7, 0x8, R8 ;  /* 0x0000000807067825 */ /* 0x000fcc00078e0208 */
[----:B------:R-:W5:Y:S01]  /*1c00*/  LDG.E.64 R6, desc[UR6][R6.64] ;  /* 0x0000000606067981 */ /* 0x000f62000c1e1b00 */
[----:B------:R-:W-:-:S05]  /*1c10*/  IADD3 R10, PT, PT, -R10, RZ, RZ ;  /* 0x000000ff0a0a7210 */ /* 0x000fca0007ffe1ff */
[----:B------:R-:W-:-:S07]  /*1c20*/  IMAD R11, R2, R10, R11 ;  /* 0x0000000a020b7224 */ /* 0x000fce00078e020b */
.L_x_35:
[----:B------:R-:W-:Y:S05]  /*1c30*/  BSYNC.RECONVERGENT B2 ;  /* 0x0000000000027941 */ /* 0x000fea0003800200 */
.L_x_34:
[----:B01----:R-:W-:-:S06]  /*1c40*/  IMAD.WIDE R2, R11, 0x8, R8 ;  /* 0x000000080b027825 */ /* 0x003fcc00078e0208 */
[----:B------:R-:W2:Y:S02]  /*1c50*/  LDG.E.64 R2, desc[UR6][R2.64] ;  /* 0x0000000602027981 */ /* 0x000ea4000c1e1b00 */
[----:B--2--5:R-:W-:-:S08]  /*1c60*/  DADD R6, -R2, R6 ;  /* 0x0000000002067229 */ /* 0x024fd00000000106 */
[----:B------:R-:W-:Y:S01]  /*1c70*/  DMUL R12, R6, 0.5 ;  /* 0x3fe00000060c7828 */ /* 0x000fe20000000000 */
[----:B------:R-:W-:Y:S10]  /*1c80*/  BRA `(.L_x_26) ;  /* 0x00000004003c7947 */ /* 0x000ff40003800000 */
.L_x_33:
[----:B------:R-:W-:Y:S01]  /*1c90*/  IMAD.MOV.U32 R0, RZ, RZ, 0x2 ;  /* 0x00000002ff007424 */ /* 0x000fe200078e00ff */
[----:B------:R-:W-:Y:S04]  /*1ca0*/  BSSY.RECONVERGENT B2, `(.L_x_36) ;  /* 0x0000031000027945 */ /* 0x000fe80003800200 */
[----:B------:R-:W-:-:S05]  /*1cb0*/  VIADDMNMX.U32 R0, R17, 0xffffffff, R0, PT ;  /* 0xffffffff11007846 */ /* 0x000fca0003800000 */
[----:B------:R-:W-:-:S04]  /*1cc0*/  IMAD.SHL.U32 R0, R0, 0x4, RZ ;  /* 0x0000000400007824 */ /* 0x000fc800078e00ff */
[----:B------:R-:W2:Y:S02]  /*1cd0*/  LDC R8, c[0x2][R0+0x3c] ;  /* 0x00800f0000087b82 */ /* 0x000ea40000000800 */
[----:B--2---:R-:W-:-:S04]  /*1ce0*/  SHF.R.S32.HI R9, RZ, 0x1f, R8 ;  /* 0x0000001fff097819 */ /* 0x004fc80000011408 */
.L_x_85:
[----:B------:R-:W-:Y:S05]  /*1cf0*/  BRX R8 -0x1d00                                                  (*"BRANCH_TARGETS .L_x_86,.L_x_87,.L_x_88"*) ;  /* 0xffffffe008c07949 */ /* 0x000fea000383ffff */
.L_x_88:
[----:B------:R-:W2:Y:S01]  /*1d00*/  LDCU.64 UR8, c[0x0][0x388] ;  /* 0x00007100ff0877ac */ /* 0x000ea20008000a00 */
[C---:B------:R-:W-:Y:S01]  /*1d10*/  SHF.L.U32 R0, R10.reuse, 0x1, RZ ;  /* 0x000000010a007819 */ /* 0x040fe200000006ff */
[----:B------:R-:W-:-:S04]  /*1d20*/  IMAD.IADD R17, R10, 0x1, R11 ;  /* 0x000000010a117824 */ /* 0x000fc800078e020b */
[----:B------:R-:W-:Y:S01]  /*1d30*/  IMAD.IADD R15, R11, 0x1, -R0 ;  /* 0x000000010b0f7824 */ /* 0x000fe200078e0a00 */
[----:B--2---:R-:W-:Y:S01]  /*1d40*/  MOV R9, UR9 ;  /* 0x0000000900097c02 */ /* 0x004fe20008000f00 */
[----:B------:R-:W-:-:S04]  /*1d50*/  IMAD.U32 R8, RZ, RZ, UR8 ;  /* 0x00000008ff087e24 */ /* 0x000fc8000f8e00ff */
[----:B------:R-:W-:-:S05]  /*1d60*/  IMAD.WIDE R14, R15, 0x8, R8 ;  /* 0x000000080f0e7825 */ /* 0x000fca00078e0208 */
[----:B01----:R-:W2:Y:S01]  /*1d70*/  LDG.E.64 R2, desc[UR6][R14.64] ;  /* 0x000000060e027981 */ /* 0x003ea2000c1e1b00 */
[----:B------:R-:W-:-:S04]  /*1d80*/  IMAD.WIDE R12, R10, 0x8, R14 ;  /* 0x000000080a0c7825 */ /* 0x000fc800078e020e */
[----:B------:R-:W-:Y:S02]  /*1d90*/  IMAD.WIDE R16, R17, 0x8, R8 ;  /* 0x0000000811107825 */ /* 0x000fe400078e0208 */
[----:B------:R-:W2:Y:S04]  /*1da0*/  LDG.E.64 R12, desc[UR6][R12.64] ;  /* 0x000000060c0c7981 */ /* 0x000ea8000c1e1b00 */
[----:B------:R-:W3:Y:S01]  /*1db0*/  LDG.E.64 R16, desc[UR6][R16.64] ;  /* 0x0000000610107981 */ /* 0x000ee2000c1e1b00 */
[----:B--2---:R-:W-:-:S08]  /*1dc0*/  DFMA R2, R12, -8, R2 ;  /* 0xc02000000c02782b */ /* 0x004fd00000000002 */
[----:B---3--:R-:W-:Y:S01]  /*1dd0*/  DFMA R2, R16, 8, R2 ;  /* 0x402000001002782b */ /* 0x008fe20000000002 */
[----:B------:R-:W-:Y:S10]  /*1de0*/  BRA `(.L_x_37) ;  /* 0x0000000000707947 */ /* 0x000ff40003800000 */
.L_x_86:
        /* <DEDUP_REMOVED lines=11> */
.L_x_87:
[----:B01----:R-:W2:Y:S01]  /*1ea0*/  LDG.E R3, desc[UR6][R2.64+0x4] ;  /* 0x0000040602037981 */ /* 0x003ea2000c1e1900 */
[----:B------:R-:W0:Y:S02]  /*1eb0*/  LDCU.64 UR8, c[0x0][0x388] ;  /* 0x00007100ff0877ac */ /* 0x000e240008000a00 */
[----:B0-----:R-:W-:Y:S01]  /*1ec0*/  MOV R8, UR8 ;  /* 0x0000000800087c02 */ /* 0x001fe20008000f00 */
[----:B------:R-:W-:Y:S02]  /*1ed0*/  IMAD.U32 R9, RZ, RZ, UR9 ;  /* 0x00000009ff097e24 */ /* 0x000fe4000f8e00ff */
[----:B--2---:R-:W-:-:S04]  /*1ee0*/  IMAD R10, R10, R3, RZ ;  /* 0x000000030a0a7224 */ /* 0x004fc800078e02ff */
[----:B------:R-:W-:Y:S02]  /*1ef0*/  IMAD.SHL.U32 R0, R10, 0x2, RZ ;  /* 0x000000020a007824 */ /* 0x000fe400078e00ff */
[C-C-:B------:R-:W-:Y:S02]  /*1f00*/  IMAD.IADD R15, R11.reuse, 0x1, -R10.reuse ;  /* 0x000000010b0f7824 */ /* 0x140fe400078e0a0a */
[C---:B------:R-:W-:Y:S01]  /*1f10*/  IMAD.IADD R17, R11.reuse, 0x1, R10 ;  /* 0x000000010b117824 */ /* 0x040fe200078e020a */
[----:B------:R-:W-:Y:S01]  /*1f20*/  IADD3 R13, PT, PT, R11, -R0, RZ ;  /* 0x800000000b0d7210 */ /* 0x000fe20007ffe0ff */
        /* <DEDUP_REMOVED lines=8> */
.L_x_37:
[----:B------:R-:W-:Y:S05]  /*1fb0*/  BSYNC.RECONVERGENT B2 ;  /* 0x0000000000027941 */ /* 0x000fea0003800200 */
.L_x_36:
[----:B------:R-:W-:-:S04]  /*1fc0*/  IMAD.IADD R11, R11, 0x1, R0 ;  /* 0x000000010b0b7824 */ /* 0x000fc800078e0200 */
[----:B------:R-:W-:-:S06]  /*1fd0*/  IMAD.WIDE R8, R11, 0x8, R8 ;  /* 0x000000080b087825 */ /* 0x000fcc00078e0208 */
[----:B------:R-:W2:Y:S01]  /*1fe0*/  LDG.E.64 R8, desc[UR6][R8.64] ;  /* 0x0000000608087981 */ /* 0x000ea2000c1e1b00 */
[----:B------:R-:W0:Y:S01]  /*1ff0*/  MUFU.RCP64H R11, 12 ;  /* 0x40280000000b7908 */ /* 0x000e220000001800 */
[----:B------:R-:W-:Y:S01]  /*2000*/  MOV R12, 0x0 ;  /* 0x00000000000c7802 */ /* 0x000fe20000000f00 */
[----:B------:R-:W-:Y:S01]  /*2010*/  IMAD.MOV.U32 R13, RZ, RZ, 0x40280000 ;  /* 0x40280000ff0d7424 */ /* 0x000fe200078e00ff */
[----:B------:R-:W-:Y:S01]  /*2020*/  BSSY.RECONVERGENT B2, `(.L_x_38) ;  /* 0x0000013000027945 */ /* 0x000fe20003800200 */
[----:B------:R-:W-:-:S06]  /*2030*/  IMAD.MOV.U32 R10, RZ, RZ, 0x1 ;  /* 0x00000001ff0a7424 */ /* 0x000fcc00078e00ff */
        /* <DEDUP_REMOVED lines=13> */
[----:B------:R-:W-:-:S07]  /*2110*/  MOV R0, 0x2130 ;  /* 0x0000213000007802 */ /* 0x000fce0000000f00 */
[----:B------:R-:W-:Y:S05]  /*2120*/  CALL.REL.NOINC `($__internal_0_$__cuda_sm20_div_rn_f64_full) ;  /* 0x0000000c00247944 */ /* 0x000fea0003c00000 */
[----:B------:R-:W-:Y:S01]  /*2130*/  MOV R2, R12 ;  /* 0x0000000c00027202 */ /* 0x000fe20000000f00 */
[----:B------:R-:W-:-:S07]  /*2140*/  IMAD.MOV.U32 R3, RZ, RZ, R13 ;  /* 0x000000ffff037224 */ /* 0x000fce00078e000d */
.L_x_39:
[----:B------:R-:W-:Y:S05]  /*2150*/  BSYNC.RECONVERGENT B2 ;  /* 0x0000000000027941 */ /* 0x000fea0003800200 */
.L_x_38:
[----:B------:R-:W-:Y:S01]  /*2160*/  IMAD.MOV.U32 R12, RZ, RZ, R2 ;  /* 0x000000ffff0c7224 */ /* 0x000fe200078e0002 */
[----:B------:R-:W-:-:S07]  /*2170*/  MOV R13, R3 ;  /* 0x00000003000d7202 */ /* 0x000fce0000000f00 */
.L_x_26:
[----:B------:R-:W-:Y:S05]  /*2180*/  BSYNC.RECONVERGENT B0 ;  /* 0x0000000000007941 */ /* 0x000fea0003800200 */
.L_x_21:
[----:B01----:R-:W0:Y:S01]  /*2190*/  LDC.64 R2, c[0x0][0x3a8] ;  /* 0x0000ea00ff027b82 */ /* 0x003e220000000a00 */
[----:B------:R-:W1:Y:S02]  /*21a0*/  LDCU UR5, c[0x0][0x3b0] ;  /* 0x00007600ff0577ac */ /* 0x000e640008000800 */
[----:B-1----:R-:W-:-:S04]  /*21b0*/  IMAD R5, R5, UR5, R4 ;  /* 0x0000000505057c24 */ /* 0x002fc8000f8e0204 */
[----:B0-----:R-:W-:-:S05]  /*21c0*/  IMAD.WIDE R2, R5, 0x8, R2 ;  /* 0x0000000805027825 */ /* 0x001fca00078e0202 */
[----:B------:R-:W-:Y:S01]  /*21d0*/  STG.E.64 desc[UR6][R2.64], R12 ;  /* 0x0000000c02007986 */ /* 0x000fe2000c101b06 */
[----:B------:R-:W-:Y:S05]  /*21e0*/  EXIT ;  /* 0x000000000000794d */ /* 0x000fea0003800000 */
.L_x_20:
        /* <DEDUP_REMOVED lines=12> */
.L_x_42:
[----:B------:R0:W5:Y:S02]  /*22b0*/  LDG.E R8, desc[UR6][R2.64+0x8] ;  /* 0x0000080602087981 */ /* 0x000164000c1e1900 */
.L_x_43:
        /* <DEDUP_REMOVED lines=9> */
[----:B------:R-:W-:-:S04]  /*2350*/  VIADDMNMX.U32 R0, R17, 0xffffffff, R0, PT ;  /* 0xffffffff11007846 */ /* 0x000fc80003800000 */
[----:B------:R-:W-:-:S04]  /*2360*/  SHF.L.U32 R0, R0, 0x2, RZ ;  /* 0x0000000200007819 */ /* 0x000fc800000006ff */
[----:B------:R-:W2:Y:S02]  /*2370*/  LDC R6, c[0x2][R0+0x48] ;  /* 0x0080120000067b82 */ /* 0x000ea40000000800 */
[----:B--2---:R-:W-:-:S04]  /*2380*/  SHF.R.S32.HI R7, RZ, 0x1f, R6 ;  /* 0x0000001fff077819 */ /* 0x004fc80000011406 */
.L_x_89:
[----:B------:R-:W-:Y:S05]  /*2390*/  BRX R6 -0x23a0                                                  (*"BRANCH_TARGETS .L_x_90,.L_x_91,.L_x_92"*) ;  /* 0xffffffdc06187949 */ /* 0x000fea000383ffff */
.L_x_92:
[----:B------:R-:W-:Y:S01]  /*23a0*/  IMAD.IADD R9, R10, 0x1, R11 ;  /* 0x000000010a097824 */ /* 0x000fe200078e020b */
[----:B------:R-:W-:Y:S06]  /*23b0*/  BRA `(.L_x_47) ;  /* 0x0000000000107947 */ /* 0x000fec0003800000 */
.L_x_90:
[----:B------:R-:W-:Y:S01]  /*23c0*/  IADD3 R9, PT, PT, R11, 0x1, RZ ;  /* 0x000000010b097810 */ /* 0x000fe20007ffe0ff */
[----:B------:R-:W-:Y:S06]  /*23d0*/  BRA `(.L_x_47) ;  /* 0x0000000000087947 */ /* 0x000fec0003800000 */
.L_x_91:
[----:B01----:R-:W2:Y:S02]  /*23e0*/  LDG.E R2, desc[UR6][R2.64+0x4] ;  /* 0x0000040602027981 */ /* 0x003ea4000c1e1900 */
[----:B--2---:R-:W-:-:S07]  /*23f0*/  IMAD R9, R10, R2, R11 ;  /* 0x000000020a097224 */ /* 0x004fce00078e020b */
.L_x_47:
[----:B------:R-:W-:Y:S05]  /*2400*/  BSYNC.RECONVERGENT B2 ;  /* 0x0000000000027941 */ /* 0x000fea0003800200 */
.L_x_44:
[----:B------:R-:W-:Y:S05]  /*2410*/  BSYNC.RELIABLE B1 ;  /* 0x0000000000017941 */ /* 0x000fea0003800100 */
.L_x_41:
[----:B------:R-:W0:Y:S02]  /*2420*/  LDC.64 R6, c[0x0][0x388] ;  /* 0x0000e200ff067b82 */ /* 0x000e240000000a00 */
[----:B01----:R-:W-:-:S04]  /*2430*/  IMAD.WIDE R2, R9, 0x8, R6 ;  /* 0x0000000809027825 */ /* 0x003fc800078e0206 */
[----:B------:R-:W-:Y:S02]  /*2440*/  IMAD.WIDE R6, R11, 0x8, R6 ;  /* 0x000000080b067825 */ /* 0x000fe400078e0206 */
[----:B------:R-:W2:Y:S04]  /*2450*/  LDG.E.64 R2, desc[UR6][R2.64] ;  /* 0x0000000602027981 */ /* 0x000ea8000c1e1b00 */
[----:B------:R-:W2:Y:S02]  /*2460*/  LDG.E.64 R12, desc[UR6][R6.64] ;  /* 0x00000006060c7981 */ /* 0x000ea4000c1e1b00 */
[----:B--2---:R-:W-:Y:S01]  /*2470*/  DADD R12, R2, -R12 ;  /* 0x00000000020c7229 */ /* 0x004fe2000000080c */
[----:B------:R-:W-:Y:S10]  /*2480*/  BRA `(.L_x_45) ;  /* 0x0000000800307947 */ /* 0x000ff40003800000 */
.L_x_46:
        /* <DEDUP_REMOVED lines=12> */
.L_x_50:
[----:B01----:R-:W2:Y:S01]  /*2550*/  LDG.E R2, desc[UR6][R2.64+0x4] ;  /* 0x0000040602027981 */ /* 0x003ea2000c1e1900 */
[----:B------:R-:W-:-:S05]  /*2560*/  IADD3 R10, PT, PT, -R10, RZ, RZ ;  /* 0x000000ff0a0a7210 */ /* 0x000fca0007ffe1ff */
[----:B--2---:R-:W-:-:S07]  /*2570*/  IMAD R13, R2, R10, R11 ;  /* 0x0000000a020d7224 */ /* 0x004fce00078e020b */
.L_x_51:
[----:B------:R-:W-:Y:S05]  /*2580*/  BSYNC.RECONVERGENT B2 ;  /* 0x0000000000027941 */ /* 0x000fea0003800200 */
.L_x_49:
[----:B01----:R-:W-:-:S06]  /*2590*/  IMAD.WIDE R2, R13, 0x8, R6 ;  /* 0x000000080d027825 */ /* 0x003fcc00078e0206 */
[----:B------:R-:W2:Y:S02]  /*25a0*/  LDG.E.64 R2, desc[UR6][R2.64] ;  /* 0x0000000602027981 */ /* 0x000ea4000c1e1b00 */
[----:B--2--5:R-:W-:Y:S01]  /*25b0*/  DADD R12, R8, -R2 ;  /* 0x00000000080c7229 */ /* 0x024fe20000000802 */
[----:B------:R-:W-:Y:S10]  /*25c0*/  BRA `(.L_x_45) ;  /* 0x0000000400e07947 */ /* 0x000ff40003800000 */
.L_x_48:
[----:B------:R-:W-:Y:S01]  /*25d0*/  VIADD R8, R8, 0xfffffffe ;  /* 0xfffffffe08087836 */ /* 0x000fe20000000000 */
[----:B------:R-:W-:-:S04]  /*25e0*/  ISETP.NE.AND P1, PT, R15, 0x1, PT ;  /* 0x000000010f00780c */ /* 0x000fc80003f25270 */
[----:B------:R-:W-:-:S13]  /*25f0*/  ISETP.NE.AND P0, PT, R15, R8, PT ;  /* 0x000000080f00720c */ /* 0x000fda0003f05270 */
[----:B------:R-:W-:Y:S05]  /*2600*/  @P0 BRA P1, `(.L_x_52) ;  /* 0x0000000000940947 */ /* 0x000fea0000800000 */
[----:B------:R-:W-:Y:S01]  /*2610*/  MOV R0, 0x2 ;  /* 0x0000000200007802 */ /* 0x000fe20000000f00 */
[----:B------:R-:W-:Y:S03]  /*2620*/  BSSY.RECONVERGENT B2, `(.L_x_53) ;  /* 0x000001e000027945 */ /* 0x000fe60003800200 */
[----:B------:R-:W-:-:S05]  /*2630*/  VIADDMNMX.U32 R0, R17, 0xffffffff, R0, PT ;  /* 0xffffffff11007846 */ /* 0x000fca0003800000 */
[----:B------:R-:W-:-:S04]  /*2640*/  IMAD.SHL.U32 R0, R0, 0x4, RZ ;  /* 0x0000000400007824 */ /* 0x000fc800078e00ff */
[----:B------:R-:W2:Y:S02]  /*2650*/  LDC R6, c[0x2][R0+0x54] ;  /* 0x0080150000067b82 */ /* 0x000ea40000000800 */
[----:B--2---:R-:W-:-:S04]  /*2660*/  SHF.R.S32.HI R7, RZ, 0x1f, R6 ;  /* 0x0000001fff077819 */ /* 0x004fc80000011406 */
.L_x_93:
[----:B------:R-:W-:Y:S05]  /*2670*/  BRX R6 -0x2680                                                  (*"BRANCH_TARGETS .L_x_94,.L_x_95,.L_x_96"*) ;  /* 0xffffffd806607949 */ /* 0x000fea000383ffff */
.L_x_96:
[----:B------:R-:W2:Y:S01]  /*2680*/  LDCU.64 UR8, c[0x0][0x388] ;  /* 0x00007100ff0877ac */ /* 0x000ea20008000a00 */
[----:B------:R-:W-:Y:S02]  /*2690*/  IADD3 R7, PT, PT, R10, R11, RZ ;  /* 0x0000000b0a077210 */ /* 0x000fe40007ffe0ff */
[----:B--2---:R-:W-:Y:S01]  /*26a0*/  MOV R9, UR9 ;  /* 0x0000000900097c02 */ /* 0x004fe20008000f00 */
[----:B------:R-:W-:-:S04]  /*26b0*/  IMAD.U32 R8, RZ, RZ, UR8 ;  /* 0x00000008ff087e24 */ /* 0x000fc8000f8e00ff */
[----:B------:R-:W-:-:S06]  /*26c0*/  IMAD.WIDE R6, R7, 0x8, R8 ;  /* 0x0000000807067825 */ /* 0x000fcc00078e0208 */
[----:B------:R-:W5:Y:S01]  /*26d0*/  LDG.E.64 R6, desc[UR6][R6.64] ;  /* 0x0000000606067981 */ /* 0x000f62000c1e1b00 */
[----:B------:R-:W-:Y:S01]  /*26e0*/  IMAD.IADD R11, R11, 0x1, -R10 ;  /* 0x000000010b0b7824 */ /* 0x000fe200078e0a0a */
[----:B------:R-:W-:Y:S06]  /*26f0*/  BRA `(.L_x_54) ;  /* 0x0000000000407947 */ /* 0x000fec0003800000 */
.L_x_94:
[----:B------:R-:W2:Y:S02]  /*2700*/  LDCU.64 UR8, c[0x0][0x388] ;  /* 0x00007100ff0877ac */ /* 0x000ea40008000a00 */
[----:B--2---:R-:W-:Y:S01]  /*2710*/  MOV R8, UR8 ;  /* 0x0000000800087c02 */ /* 0x004fe20008000f00 */
[----:B------:R-:W-:-:S04]  /*2720*/  IMAD.U32 R9, RZ, RZ, UR9 ;  /* 0x00000009ff097e24 */ /* 0x000fc8000f8e00ff */
[----:B------:R-:W-:-:S06]  /*2730*/  IMAD.WIDE R6, R11, 0x8, R8 ;  /* 0x000000080b067825 */ /* 0x000fcc00078e0208 */
[----:B------:R-:W5:Y:S01]  /*2740*/  LDG.E.64 R6, desc[UR6][R6.64+0x8] ;  /* 0x0000080606067981 */ /* 0x000f62000c1e1b00 */
[----:B------:R-:W-:Y:S01]  /*2750*/  IADD3 R11, PT, PT, R11, -0x1, RZ ;  /* 0xffffffff0b0b7810 */ /* 0x000fe20007ffe0ff */
[----:B------:R-:W-:Y:S06]  /*2760*/  BRA `(.L_x_54) ;  /* 0x0000000000247947 */ /* 0x000fec0003800000 */
.L_x_95:
        /* <DEDUP_REMOVED lines=9> */
.L_x_54:
[----:B------:R-:W-:Y:S05]  /*2800*/  BSYNC.RECONVERGENT B2 ;  /* 0x0000000000027941 */ /* 0x000fea0003800200 */
.L_x_53:
[----:B01----:R-:W-:-:S06]  /*2810*/  IMAD.WIDE R2, R11, 0x8, R8 ;  /* 0x000000080b027825 */ /* 0x003fcc00078e0208 */
[----:B------:R-:W2:Y:S02]  /*2820*/  LDG.E.64 R2, desc[UR6][R2.64] ;  /* 0x0000000602027981 */ /* 0x000ea4000c1e1b00 */
[----:B--2--5:R-:W-:-:S08]  /*2830*/  DADD R6, -R2, R6 ;  /* 0x0000000002067229 */ /* 0x024fd00000000106 */
[----:B------:R-:W-:Y:S01]  /*2840*/  DMUL R12, R6, 0.5 ;  /* 0x3fe00000060c7828 */ /* 0x000fe20000000000 */
[----:B------:R-:W-:Y:S10]  /*2850*/  BRA `(.L_x_45) ;  /* 0x00000004003c7947 */ /* 0x000ff40003800000 */
.L_x_52:
[----:B------:R-:W-:Y:S01]  /*2860*/  MOV R0, 0x2 ;  /* 0x0000000200007802 */ /* 0x000fe20000000f00 */
[----:B------:R-:W-:Y:S03]  /*2870*/  BSSY.RECONVERGENT B2, `(.L_x_55) ;  /* 0x0000031000027945 */ /* 0x000fe60003800200 */
[----:B------:R-:W-:-:S05]  /*2880*/  VIADDMNMX.U32 R0, R17, 0xffffffff, R0, PT ;  /* 0xffffffff11007846 */ /* 0x000fca0003800000 */
[----:B------:R-:W-:-:S04]  /*2890*/  IMAD.SHL.U32 R0, R0, 0x4, RZ ;  /* 0x0000000400007824 */ /* 0x000fc800078e00ff */
[----:B------:R-:W2:Y:S02]  /*28a0*/  LDC R8, c[0x2][R0+0x60] ;  /* 0x0080180000087b82 */ /* 0x000ea40000000800 */
[----:B--2---:R-:W-:-:S04]  /*28b0*/  SHF.R.S32.HI R9, RZ, 0x1f, R8 ;  /* 0x0000001fff097819 */ /* 0x004fc80000011408 */
.L_x_97:
[----:B------:R-:W-:Y:S05]  /*28c0*/  BRX R8 -0x28d0                                                  (*"BRANCH_TARGETS .L_x_98,.L_x_99,.L_x_100"*) ;  /* 0xffffffd408cc7949 */ /* 0x000fea000383ffff */
.L_x_100:
[----:B------:R-:W2:Y:S01]  /*28d0*/  LDCU.64 UR8, c[0x0][0x388] ;  /* 0x00007100ff0877ac */ /* 0x000ea20008000a00 */
[C---:B------:R-:W-:Y:S02]  /*28e0*/  SHF.L.U32 R0, R10.reuse, 0x1, RZ ;  /* 0x000000010a007819 */ /* 0x040fe400000006ff */
[----:B------:R-:W-:-:S03]  /*28f0*/  IADD3 R17, PT, PT, R10, R11, RZ ;  /* 0x0000000b0a117210 */ /* 0x000fc60007ffe0ff */
        /* <DEDUP_REMOVED lines=12> */
.L_x_98:
        /* <DEDUP_REMOVED lines=11> */
.L_x_99:
[----:B01----:R-:W2:Y:S01]  /*2a70*/  LDG.E R3, desc[UR6][R2.64+0x4] ;  /* 0x0000040602037981 */ /* 0x003ea2000c1e1900 */
[----:B------:R-:W0:Y:S02]  /*2a80*/  LDCU.64 UR8, c[0x0][0x388] ;  /* 0x00007100ff0877ac */ /* 0x000e240008000a00 */
[----:B0-----:R-:W-:Y:S01]  /*2a90*/  MOV R9, UR9 ;  /* 0x0000000900097c02 */ /* 0x001fe20008000f00 */
[----:B------:R-:W-:Y:S02]  /*2aa0*/  IMAD.U32 R8, RZ, RZ, UR8 ;  /* 0x00000008ff087e24 */ /* 0x000fe4000f8e00ff */
[----:B--2---:R-:W-:-:S04]  /*2ab0*/  IMAD R10, R10, R3, RZ ;  /* 0x000000030a0a7224 */ /* 0x004fc800078e02ff */
[C-C-:B------:R-:W-:Y:S01]  /*2ac0*/  IMAD.IADD R15, R11.reuse, 0x1, -R10.reuse ;  /* 0x000000010b0f7824 */ /* 0x140fe200078e0a0a */
[----:B------:R-:W-:Y:S01]  /*2ad0*/  SHF.L.U32 R0, R10, 0x1, RZ ;  /* 0x000000010a007819 */ /* 0x000fe200000006ff */
[----:B------:R-:W-:Y:S02]  /*2ae0*/  IMAD.IADD R17, R11, 0x1, R10 ;  /* 0x000000010b117824 */ /* 0x000fe400078e020a */
[----:B------:R-:W-:Y:S01]  /*2af0*/  IMAD.WIDE R14, R15, 0x8, R8 ;  /* 0x000000080f0e7825 */ /* 0x000fe200078e0208 */
[----:B------:R-:W-:-:S05]  /*2b00*/  IADD3 R13, PT, PT, R11, -R0, RZ ;  /* 0x800000000b0d7210 */ /* 0x000fca0007ffe0ff */
[--C-:B------:R-:W-:Y:S01]  /*2b10*/  IMAD.WIDE R12, R13, 0x8, R8.reuse ;  /* 0x000000080d0c7825 */ /* 0x100fe200078e0208 */
[----:B------:R-:W2:Y:S03]  /*2b20*/  LDG.E.64 R14, desc[UR6][R14.64] ;  /* 0x000000060e0e7981 */ /* 0x000ea6000c1e1b00 */
[----:B------:R-:W-:Y:S02]  /*2b30*/  IMAD.WIDE R16, R17, 0x8, R8 ;  /* 0x0000000811107825 */ /* 0x000fe400078e0208 */
[----:B------:R-:W2:Y:S04]  /*2b40*/  LDG.E.64 R12, desc[UR6][R12.64] ;  /* 0x000000060c0c7981 */ /* 0x000ea8000c1e1b00 */
[----:B------:R-:W3:Y:S01]  /*2b50*/  LDG.E.64 R16, desc[UR6][R16.64] ;  /* 0x0000000610107981 */ /* 0x000ee2000c1e1b00 */
[----:B--2---:R-:W-:-:S08]  /*2b60*/  DFMA R2, R14, -8, R12 ;  /* 0xc02000000e02782b */ /* 0x004fd0000000000c */
[----:B---3--:R-:W-:-:S11]  /*2b70*/  DFMA R2, R16, 8, R2 ;  /* 0x402000001002782b */ /* 0x008fd60000000002 */
.L_x_56:
[----:B------:R-:W-:Y:S05]  /*2b80*/  BSYNC.RECONVERGENT B2 ;  /* 0x0000000000027941 */ /* 0x000fea0003800200 */
.L_x_55:
        /* <DEDUP_REMOVED lines=25> */
.L_x_58:
[----:B------:R-:W-:Y:S05]  /*2d20*/  BSYNC.RECONVERGENT B2 ;  /* 0x0000000000027941 */ /* 0x000fea0003800200 */
.L_x_57:
[----:B------:R-:W-:Y:S01]  /*2d30*/  MOV R12, R2 ;  /* 0x00000002000c7202 */ /* 0x000fe20000000f00 */
[----:B------:R-:W-:-:S07]  /*2d40*/  IMAD.MOV.U32 R13, RZ, RZ, R3 ;  /* 0x000000ffff0d7224 */ /* 0x000fce00078e0003 */
.L_x_45:
[----:B------:R-:W-:Y:S05]  /*2d50*/  BSYNC.RECONVERGENT B0 ;  /* 0x0000000000007941 */ /* 0x000fea0003800200 */
.L_x_40:
[----:B01----:R-:W0:Y:S01]  /*2d60*/  LDC.64 R2, c[0x0][0x3b8] ;  /* 0x0000ee00ff027b82 */ /* 0x003e220000000a00 */
[----:B------:R-:W1:Y:S02]  /*2d70*/  LDCU UR5, c[0x0][0x3c0] ;  /* 0x00007800ff0577ac */ /* 0x000e640008000800 */
[----:B-1----:R-:W-:-:S04]  /*2d80*/  IMAD R5, R5, UR5, R4 ;  /* 0x0000000505057c24 */ /* 0x002fc8000f8e0204 */
[----:B0-----:R-:W-:-:S05]  /*2d90*/  IMAD.WIDE R2, R5, 0x8, R2 ;  /* 0x0000000805027825 */ /* 0x001fca00078e0202 */
[----:B------:R-:W-:Y:S01]  /*2da0*/  STG.E.64 desc[UR6][R2.64], R12 ;  /* 0x0000000c02007986 */ /* 0x000fe2000c101b06 */
[----:B------:R-:W-:Y:S05]  /*2db0*/  EXIT ;  /* 0x000000000000794d */ /* 0x000fea0003800000 */
        .weak           $__internal_0_$__cuda_sm20_div_rn_f64_full
        .type           $__internal_0_$__cuda_sm20_div_rn_f64_full,@function
        .size           $__internal_0_$__cuda_sm20_div_rn_f64_full,(.L_x_101 - $__internal_0_$__cuda_sm20_div_rn_f64_full)
$__internal_0_$__cuda_sm20_div_rn_f64_full:
[C---:B------:R-:W-:Y:S01]  /*2dc0*/  FSETP.GEU.AND P0, PT, |R7|.reuse, 1.469367938527859385e-39, PT ;  /* 0x001000000700780b */ /* 0x040fe20003f0e200 */
[----:B------:R-:W-:Y:S01]  /*2dd0*/  IMAD.U32 R2, RZ, RZ, UR4 ;  /* 0x00000004ff027e24 */ /* 0x000fe2000f8e00ff */
[----:B------:R-:W-:Y:S01]  /*2de0*/  MOV R6, UR4 ;  /* 0x0000000400067c02 */ /* 0x000fe20008000f00 */
[----:B------:R-:W-:Y:S01]  /*2df0*/  IMAD.MOV.U32 R9, RZ, RZ, R11 ;  /* 0x000000ffff097224 */ /* 0x000fe200078e000b */
[----:B------:R-:W-:Y:S01]  /*2e00*/  LOP3.LUT R3, R7, 0x800fffff, RZ, 0xc0, !PT ;  /* 0x800fffff07037812 */ /* 0x000fe200078ec0ff */
[----:B------:R-:W-:Y:S01]  /*2e10*/  HFMA2 R16, -RZ, RZ, 0, 5.9604644775390625e-08 ;  /* 0x00000001ff107431 */ /* 0x000fe200000001ff */
[----:B------:R-:W-:Y:S01]  /*2e20*/  MOV R8, R10 ;  /* 0x0000000a00087202 */ /* 0x000fe20000000f00 */
[----:B------:R-:W-:Y:S01]  /*2e30*/  BSSY.RECONVERGENT B3, `(.L_x_59) ;  /* 0x0000054000037945 */ /* 0x000fe20003800200 */
[----:B------:R-:W-:Y:S02]  /*2e40*/  LOP3.LUT R3, R3, 0x3ff00000, RZ, 0xfc, !PT ;  /* 0x3ff0000003037812 */ /* 0x000fe400078efcff */
[----:B------:R-:W-:-:S02]  /*2e50*/  FSETP.GEU.AND P2, PT, |R9|, 1.469367938527859385e-39, PT ;  /* 0x001000000900780b */ /* 0x000fc40003f4e200 */
[----:B------:R-:W-:Y:S01]  /*2e60*/  LOP3.LUT R12, R9, 0x7ff00000, RZ, 0xc0, !PT ;  /* 0x7ff00000090c7812 */ /* 0x000fe200078ec0ff */
[----:B------:R-:W-:Y:S01]  /*2e70*/  @!P0 DMUL R2, R6, 8.98846567431157953865e+307 ;  /* 0x7fe0000006028828 */ /* 0x000fe20000000000 */
[----:B------:R-:W-:-:S04]  /*2e80*/  LOP3.LUT R15, R7, 0x7ff00000, RZ, 0xc0, !PT ;  /* 0x7ff00000070f7812 */ /* 0x000fc800078ec0ff */
[----:B------:R-:W-:Y:S01]  /*2e90*/  ISETP.GE.U32.AND P1, PT, R12, R15, PT ;  /* 0x0000000f0c00720c */ /* 0x000fe20003f26070 */
[----:B------:R-:W0:Y:S04]  /*2ea0*/  MUFU.RCP64H R17, R3 ;  /* 0x0000000300117308 */ /* 0x000e280000001800 */
[----:B------:R-:W-:Y:S01]  /*2eb0*/  @!P2 LOP3.LUT R13, R7, 0x7ff00000, RZ, 0xc0, !PT ;  /* 0x7ff00000070da812 */ /* 0x000fe200078ec0ff */
[----:B------:R-:W-:-:S03]  /*2ec0*/  @!P2 IMAD.MOV.U32 R18, RZ, RZ, RZ ;  /* 0x000000ffff12a224 */ /* 0x000fc600078e00ff */
[----:B------:R-:W-:Y:S01]  /*2ed0*/  @!P2 ISETP.GE.U32.AND P3, PT, R12, R13, PT ;  /* 0x0000000d0c00a20c */ /* 0x000fe20003f66070 */
[----:B------:R-:W-:-:S05]  /*2ee0*/  IMAD.MOV.U32 R13, RZ, RZ, 0x1ca00000 ;  /* 0x1ca00000ff0d7424 */ /* 0x000fca00078e00ff */
[----:B------:R-:W-:Y:S01]  /*2ef0*/  @!P2 SEL R19, R13, 0x63400000, !P3 ;  /* 0x634000000d13a807 */ /* 0x000fe20005800000 */
[----:B0-----:R-:W-:-:S03]  /*2f00*/  DFMA R10, R16, -R2, 1 ;  /* 0x3ff00000100a742b */ /* 0x001fc60000000802 */
[----:B------:R-:W-:-:S04]  /*2f10*/  @!P2 LOP3.LUT R19, R19, 0x80000000, R9, 0xf8, !PT ;  /* 0x800000001313a812 */ /* 0x000fc800078ef809 */
[----:B------:R-:W-:Y:S01]  /*2f20*/  @!P2 LOP3.LUT R19, R19, 0x100000, RZ, 0xfc, !PT ;  /* 0x001000001313a812 */ /* 0x000fe200078efcff */
[----:B------:R-:W-:-:S08]  /*2f30*/  DFMA R10, R10, R10, R10 ;  /* 0x0000000a0a0a722b */ /* 0x000fd0000000000a */
[----:B------:R-:W-:Y:S01]  /*2f40*/  DFMA R16, R16, R10, R16 ;  /* 0x0000000a1010722b */ /* 0x000fe20000000010 */
[----:B------:R-:W-:Y:S02]  /*2f50*/  SEL R11, R13, 0x63400000, !P1 ;  /* 0x634000000d0b7807 */ /* 0x000fe40004800000 */
[----:B------:R-:W-:Y:S02]  /*2f60*/  MOV R10, R8 ;  /* 0x00000008000a7202 */ /* 0x000fe40000000f00 */
[----:B------:R-:W-:-:S03]  /*2f70*/  LOP3.LUT R11, R11, 0x800fffff, R9, 0xf8, !PT ;  /* 0x800fffff0b0b7812 */ /* 0x000fc600078ef809 */
[----:B------:R-:W-:-:S03]  /*2f80*/  DFMA R20, R16, -R2, 1 ;  /* 0x3ff000001014742b */ /* 0x000fc60000000802 */
[----:B------:R-:W-:-:S05]  /*2f90*/  @!P2 DFMA R10, R10, 2, -R18 ;  /* 0x400000000a0aa82b */ /* 0x000fca0000000812 */
[----:B------:R-:W-:Y:S01]  /*2fa0*/  DFMA R16, R16, R20, R16 ;  /* 0x000000141010722b */ /* 0x000fe20000000010 */
[----:B------:R-:W-:Y:S01]  /*2fb0*/  MOV R21, R12 ;  /* 0x0000000c00157202 */ /* 0x000fe20000000f00 */
[----:B------:R-:W-:Y:S01]  /*2fc0*/  IMAD.MOV.U32 R20, RZ, RZ, R15 ;  /* 0x000000ffff147224 */ /* 0x000fe200078e000f */
[----:B------:R-:W-:Y:S02]  /*2fd0*/  @!P0 LOP3.LUT R20, R3, 0x7ff00000, RZ, 0xc0, !PT ;  /* 0x7ff0000003148812 */ /* 0x000fe400078ec0ff */
[----:B------:R-:W-:-:S03]  /*2fe0*/  @!P2 LOP3.LUT R21, R11, 0x7ff00000, RZ, 0xc0, !PT ;  /* 0x7ff000000b15a812 */ /* 0x000fc600078ec0ff */
[----:B------:R-:W-:Y:S01]  /*2ff0*/  DMUL R18, R16, R10 ;  /* 0x0000000a10127228 */ /* 0x000fe20000000000 */
[----:B------:R-:W-:Y:S01]  /*3000*/  VIADD R23, R20, 0xffffffff ;  /* 0xffffffff14177836 */ /* 0x000fe20000000000 */
[----:B------:R-:W-:-:S04]  /*3010*/  IADD3 R22, PT, PT, R21, -0x1, RZ ;  /* 0xffffffff15167810 */ /* 0x000fc80007ffe0ff */
[----:B------:R-:W-:Y:S02]  /*3020*/  ISETP.GT.U32.AND P0, PT, R22, 0x7feffffe, PT ;  /* 0x7feffffe1600780c */ /* 0x000fe40003f04070 */
[----:B------:R-:W-:Y:S02]  /*3030*/  DFMA R14, R18, -R2, R10 ;  /* 0x80000002120e722b */ /* 0x000fe4000000000a */
[----:B------:R-:W-:-:S06]  /*3040*/  ISETP.GT.U32.OR P0, PT, R23, 0x7feffffe, P0 ;  /* 0x7feffffe1700780c */ /* 0x000fcc0000704470 */
[----:B------:R-:W-:-:S07]  /*3050*/  DFMA R14, R16, R14, R18 ;  /* 0x0000000e100e722b */ /* 0x000fce0000000012 */
[----:B------:R-:W-:Y:S05]  /*3060*/  @P0 BRA `(.L_x_60) ;  /* 0x00000000006c0947 */ /* 0x000fea0003800000 */
[----:B------:R-:W-:-:S04]  /*3070*/  LOP3.LUT R9, R7, 0x7ff00000, RZ, 0xc0, !PT ;  /* 0x7ff0000007097812 */ /* 0x000fc800078ec0ff */
[CC--:B------:R-:W-:Y:S02]  /*3080*/  VIADDMNMX R8, R12.reuse, -R9.reuse, 0xb9600000, !PT ;  /* 0xb96000000c087446 */ /* 0x0c0fe40007800909 */
[----:B------:R-:W-:Y:S02]  /*3090*/  ISETP.GE.U32.AND P0, PT, R12, R9, PT ;  /* 0x000000090c00720c */ /* 0x000fe40003f06070 */
[----:B------:R-:W-:Y:S02]  /*30a0*/  VIMNMX R8, PT, PT, R8, 0x46a00000, PT ;  /* 0x46a0000008087848 */ /* 0x000fe40003fe0100 */
[----:B------:R-:W-:-:S04]  /*30b0*/  SEL R13, R13, 0x63400000, !P0 ;  /* 0x634000000d0d7807 */ /* 0x000fc80004000000 */
[----:B------:R-:W-:Y:S02]  /*30c0*/  IADD3 R16, PT, PT, -R13, R8, RZ ;  /* 0x000000080d107210 */ /* 0x000fe40007ffe1ff */
[----:B------:R-:W-:-:S03]  /*30d0*/  MOV R8, RZ ;  /* 0x000000ff00087202 */ /* 0x000fc60000000f00 */
[----:B------:R-:W-:-:S06]  /*30e0*/  VIADD R9, R16, 0x7fe00000 ;  /* 0x7fe0000010097836 */ /* 0x000fcc0000000000 */
[----:B------:R-:W-:-:S10]  /*30f0*/  DMUL R12, R14, R8 ;  /* 0x000000080e0c7228 */ /* 0x000fd40000000000 */
[----:B------:R-:W-:-:S13]  /*3100*/  FSETP.GTU.AND P0, PT, |R13|, 1.469367938527859385e-39, PT ;  /* 0x001000000d00780b */ /* 0x000fda0003f0c200 */
[----:B------:R-:W-:Y:S05]  /*3110*/  @P0 BRA `(.L_x_61) ;  /* 0x0000000000940947 */ /* 0x000fea0003800000 */
[----:B------:R-:W-:Y:S01]  /*3120*/  DFMA R2, R14, -R2, R10 ;  /* 0x800000020e02722b */ /* 0x000fe2000000000a */
[----:B------:R-:W-:-:S09]  /*3130*/  IMAD.MOV.U32 R8, RZ, RZ, RZ ;  /* 0x000000ffff087224 */ /* 0x000fd200078e00ff */
[C---:B------:R-:W-:Y:S02]  /*3140*/  FSETP.NEU.AND P0, PT, R3.reuse, RZ, PT ;  /* 0x000000ff0300720b */ /* 0x040fe40003f0d000 */
[----:B------:R-:W-:-:S04]  /*3150*/  LOP3.LUT R7, R3, 0x80000000, R7, 0x48, !PT ;  /* 0x8000000003077812 */ /* 0x000fc800078e4807 */
[----:B------:R-:W-:-:S07]  /*3160*/  LOP3.LUT R9, R7, R9, RZ, 0xfc, !PT ;  /* 0x0000000907097212 */ /* 0x000fce00078efcff */
[----:B------:R-:W-:Y:S05]  /*3170*/  @!P0 BRA `(.L_x_61) ;  /* 0x00000000007c8947 */ /* 0x000fea0003800000 */
[----:B------:R-:W-:Y:S01]  /*3180*/  IADD3 R3, PT, PT, -R16, RZ, RZ ;  /* 0x000000ff10037210 */ /* 0x000fe20007ffe1ff */
[----:B------:R-:W-:Y:S01]  /*3190*/  IMAD.MOV.U32 R2, RZ, RZ, RZ ;  /* 0x000000ffff027224 */ /* 0x000fe200078e00ff */
[----:B------:R-:W-:-:S05]  /*31a0*/  DMUL.RP R8, R14, R8 ;  /* 0x000000080e087228 */ /* 0x000fca0000008000 */
[----:B------:R-:W-:-:S05]  /*31b0*/  DFMA R2, R12, -R2, R14 ;  /* 0x800000020c02722b */ /* 0x000fca000000000e */
[----:B------:R-:W-:Y:S02]  /*31c0*/  LOP3.LUT R7, R9, R7, RZ, 0x3c, !PT ;  /* 0x0000000709077212 */ /* 0x000fe400078e3cff */
[----:B------:R-:W-:-:S04]  /*31d0*/  IADD3 R2, PT, PT, -R16, -0x43300000, RZ ;  /* 0xbcd0000010027810 */ /* 0x000fc80007ffe1ff */
[----:B------:R-:W-:-:S04]  /*31e0*/  FSETP.NEU.AND P0, PT, |R3|, R2, PT ;  /* 0x000000020300720b */ /* 0x000fc80003f0d200 */
[----:B------:R-:W-:Y:S02]  /*31f0*/  FSEL R12, R8, R12, !P0 ;  /* 0x0000000c080c7208 */ /* 0x000fe40004000000 */
[----:B------:R-:W-:Y:S01]  /*3200*/  FSEL R13, R7, R13, !P0 ;  /* 0x0000000d070d7208 */ /* 0x000fe20004000000 */
[----:B------:R-:W-:Y:S06]  /*3210*/  BRA `(.L_x_61) ;  /* 0x0000000000547947 */ /* 0x000fec0003800000 */
.L_x_60:
[----:B------:R-:W-:-:S14]  /*3220*/  DSETP.NAN.AND P0, PT, R8, R8, PT ;  /* 0x000000080800722a */ /* 0x000fdc0003f08000 */
[----:B------:R-:W-:Y:S05]  /*3230*/  @P0 BRA `(.L_x_62) ;  /* 0x0000000000440947 */ /* 0x000fea0003800000 */
[----:B------:R-:W-:-:S14]  /*3240*/  DSETP.NAN.AND P0, PT, R6, R6, PT ;  /* 0x000000060600722a */ /* 0x000fdc0003f08000 */
[----:B------:R-:W-:Y:S05]  /*3250*/  @P0 BRA `(.L_x_63) ;  /* 0x0000000000300947 */ /* 0x000fea0003800000 */
[----:B------:R-:W-:Y:S01]  /*3260*/  ISETP.NE.AND P0, PT, R21, R20, PT ;  /* 0x000000141500720c */ /* 0x000fe20003f05270 */
[----:B------:R-:W-:Y:S01]  /*3270*/  IMAD.MOV.U32 R13, RZ, RZ, -0x80000 ;  /* 0xfff80000ff0d7424 */ /* 0x000fe200078e00ff */
[----:B------:R-:W-:-:S11]  /*3280*/  MOV R12, 0x0 ;  /* 0x00000000000c7802 */ /* 0x000fd60000000f00 */
[----:B------:R-:W-:Y:S05]  /*3290*/  @!P0 BRA `(.L_x_61) ;  /* 0x0000000000348947 */ /* 0x000fea0003800000 */
[----:B------:R-:W-:Y:S02]  /*32a0*/  ISETP.NE.AND P0, PT, R21, 0x7ff00000, PT ;  /* 0x7ff000001500780c */ /* 0x000fe40003f05270 */
[----:B------:R-:W-:Y:S02]  /*32b0*/  LOP3.LUT R13, R9, 0x80000000, R7, 0x48, !PT ;  /* 0x80000000090d7812 */ /* 0x000fe400078e4807 */
[----:B------:R-:W-:-:S13]  /*32c0*/  ISETP.EQ.OR P0, PT, R20, RZ, !P0 ;  /* 0x000000ff1400720c */ /* 0x000fda0004702670 */
[----:B------:R-:W-:Y:S02]  /*32d0*/  @P0 LOP3.LUT R2, R13, 0x7ff00000, RZ, 0xfc, !PT ;  /* 0x7ff000000d020812 */ /* 0x000fe400078efcff */
[----:B------:R-:W-:Y:S01]  /*32e0*/  @!P0 MOV R12, RZ ;  /* 0x000000ff000c8202 */ /* 0x000fe20000000f00 */
[----:B------:R-:W-:Y:S01]  /*32f0*/  @P0 IMAD.MOV.U32 R12, RZ, RZ, RZ ;  /* 0x000000ffff0c0224 */ /* 0x000fe200078e00ff */
[----:B------:R-:W-:Y:S01]  /*3300*/  @P0 MOV R13, R2 ;  /* 0x00000002000d0202 */ /* 0x000fe20000000f00 */
[----:B------:R-:W-:Y:S06]  /*3310*/  BRA `(.L_x_61) ;  /* 0x0000000000147947 */ /* 0x000fec0003800000 */
.L_x_63:
[----:B------:R-:W-:Y:S01]  /*3320*/  LOP3.LUT R13, R7, 0x80000, RZ, 0xfc, !PT ;  /* 0x00080000070d7812 */ /* 0x000fe200078efcff */
[----:B------:R-:W-:Y:S01]  /*3330*/  IMAD.MOV.U32 R12, RZ, RZ, R6 ;  /* 0x000000ffff0c7224 */ /* 0x000fe200078e0006 */
[----:B------:R-:W-:Y:S06]  /*3340*/  BRA `(.L_x_61) ;  /* 0x0000000000087947 */ /* 0x000fec0003800000 */
.L_x_62:
[----:B------:R-:W-:Y:S02]  /*3350*/  LOP3.LUT R13, R9, 0x80000, RZ, 0xfc, !PT ;  /* 0x00080000090d7812 */ /* 0x000fe400078efcff */
[----:B------:R-:W-:-:S07]  /*3360*/  MOV R12, R8 ;  /* 0x00000008000c7202 */ /* 0x000fce0000000f00 */
.L_x_61:
[----:B------:R-:W-:Y:S05]  /*3370*/  BSYNC.RECONVERGENT B3 ;  /* 0x0000000000037941 */ /* 0x000fea0003800200 */
.L_x_59:
[----:B------:R-:W-:Y:S02]  /*3380*/  HFMA2 R3, -RZ, RZ, 0, 0 ;  /* 0x00000000ff037431 */ /* 0x000fe400000001ff */
[----:B------:R-:W-:-:S04]  /*3390*/  IMAD.MOV.U32 R2, RZ, RZ, R0 ;  /* 0x000000ffff027224 */ /* 0x000fc800078e0000 */
[----:B------:R-:W-:Y:S05]  /*33a0*/  RET.REL.NODEC R2 `(batchGradientsKernel) ;  /* 0xffffffcc02147950 */ /* 0x000fea0003c3ffff */
.L_x_64:
[----:B------:R-:W-:-:S00]  /*33b0*/  BRA `(.L_x_64) ;  /* 0xfffffffc00fc7947 */ /* 0x000fc0000383ffff */
[----:B------:R-:W-:-:S00]  /*33c0*/  NOP ;  /* 0x0000000000007918 */ /* 0x000fc00000000000 */
        /* <DEDUP_REMOVED lines=11> */
.L_x_101:


//--------------------- .nv.shared.reserved.0     --------------------------
	.section	.nv.shared.reserved.0,"aw",@nobits
	.weak		__nv_reservedSMEM_offset_0_alias
	.size		__nv_reservedSMEM_offset_0_alias, 0, 64
	.other		__nv_reservedSMEM_offset_0_alias,@"STO_CUDA_RESERVED_SHARED STV_DEFAULT"
__nv_reservedSMEM_offset_0_alias:
	.zero		0
	.zero		64


//--------------------- .nv.constant0.batchGradientsKernel --------------------------
	.section	.nv.constant0.batchGradientsKernel,"a",@progbits
	.sectionflags	@""
	.align	4
.nv.constant0.batchGradientsKernel:
	.zero		964


//--------------------- SYMBOLS --------------------------

	.type		.nv.reservedSmem.offset0,@object
	.size		.nv.reservedSmem.offset0,0x4
